	.target	sm_100a

	.elftype	@"ET_EXEC"


//--------------------- .note.nv.tkinfo           --------------------------
	.section	.note.nv.tkinfo,"",@"SHT_NOTE"
	.sectionflags	@"SHF_NOTE_NV_TKINFO"
	.tkinfo
        /*0018*/ 	.word	0x00000002
        /*0030*/ 	.string	""
        /*0030*/ 	.string	"ptxas"
        /*0030*/ 	.string	"Cuda compilation tools, release 13.0, V13.0.88"
        /*0030*/ 	.string	"Build cuda_13.0.r13.0/compiler.36424714_0"
        /*0030*/ 	.string	"-arch sm_100a -m 64 "



//--------------------- .note.nv.cuinfo           --------------------------
	.section	.note.nv.cuinfo,"",@"SHT_NOTE"
	.sectionflags	@"SHF_NOTE_NV_CUINFO"
        /*0018*/ 	.short	0x0002
        /*001a*/ 	.short	0x0064
        /*001c*/ 	.short	0x0082
	.zero		2


//--------------------- .nv.info                  --------------------------
	.section	.nv.info,"",@"SHT_CUDA_INFO"
	.align	4


	//----- nvinfo : EIATTR_REGCOUNT
	.align		4
        /*0000*/ 	.byte	0x04, 0x2f
        /*0002*/ 	.short	(.L_19 - .L_18)
	.align		4
.L_18:
        /*0004*/ 	.word	index@(_ZN7cutlass13device_kernelINS_4gemm6kernel13GemmUniversalIN4cute5tupleIJiiiiEEENS1_10collective13CollectiveMmaINS1_35MainloopSm100TmaUmmaWarpSpecializedILi8ELi2ELi4ENS5_IJNS4_1CILi1EEENSA_ILi2EEESB_EEEEENS5_IJNSA_ILi128EEENSA_ILi64EEESG_EEENS_10bfloat16_tENS5_IJlSB_lEEESI_SJ_NS4_8TiledMMAINS4_8MMA_AtomIJNS4_20SM100_MMA_F16BF16_SSISI_SI_fLi128ELi64ELNS4_4UMMA5MajorE0ELSO_0ELNSN_7ScaleInE0ELSP_0EEEEEENS4_6LayoutINS5_IJSB_SB_SB_EEENS5_IJNSA_ILi0EEESU_SU_EEEEENS5_IJNS4_10UnderscoreESX_SX_EEEEENS4_23SM90_TMA_LOAD_MULTICASTENS4_14ComposedLayoutINS4_7SwizzleILi3ELi4ELi3EEENS4_18smem_ptr_flag_bitsILi16EEENSS_INS5_IJNSA_ILi8EEESG_EEENS5_IJSG_SB_EEEEEEEvNS4_8identityENS4_13SM90_TMA_LOADES1A_vS1B_EENS_8epilogue10collective18CollectiveEpilogueINS1E_23Sm100TmaWarpSpecializedILi3ELi2ELi32ELb1ELb0EEEJSH_NS5_IJNSS_ISF_SB_EENSS_INSA_ILi32EEESB_EEEEESI_SJ_SI_SJ_NS1E_6fusion15FusionCallbacksIS1I_NS1N_17LinearCombinationISI_fSI_fLNS_15FloatRoundStyleE2EEESH_S1M_JEEENS4_5SM1004TMEM4LOAD26SM100_TMEM_LOAD_32dp32b32xES1C_NS11_INS12_ILi2ELi4ELi3EEES15_NSS_INS5_IJS16_S1K_EEENS5_IJS1K_SB_EEEEEEENS4_39AutoVectorizingCopyWithAssumedAlignmentILi128EEENS4_14SM90_TMA_STOREES21_S23_S23_EEEvvEEEEvNT_6ParamsE)
        /*0008*/ 	.word	0x00000077


	//----- nvinfo : EIATTR_FRAME_SIZE
	.align		4
.L_19:
        /*000c*/ 	.byte	0x04, 0x11
        /*000e*/ 	.short	(.L_21 - .L_20)
	.align		4
.L_20:
        /*0010*/ 	.word	index@($__internal_2_$__cuda_sm10x_tcgen05_guardrail_trap_unallocated_columns_being_dealloced)
        /*0014*/ 	.word	0x00000000


	//----- nvinfo : EIATTR_FRAME_SIZE
	.align		4
.L_21:
        /*0018*/ 	.byte	0x04, 0x11
        /*001a*/ 	.short	(.L_23 - .L_22)
	.align		4
.L_22:
        /*001c*/ 	.word	index@($__internal_1_$__cuda_sm10x_tcgen05_guardrail_trap_phase_invalid_during_alloc)
        /*0020*/ 	.word	0x00000000


	//----- nvinfo : EIATTR_FRAME_SIZE
	.align		4
.L_23:
        /*0024*/ 	.byte	0x04, 0x11
        /*0026*/ 	.short	(.L_25 - .L_24)
	.align		4
.L_24:
        /*0028*/ 	.word	index@($__internal_0_$__cuda_sm10x_tcgen05_guardrail_trap_col_being_dealloced_not_returned_by_alloc)
        /*002c*/ 	.word	0x00000000


	//----- nvinfo : EIATTR_FRAME_SIZE
	.align		4
.L_25:
        /*0030*/ 	.byte	0x04, 0x11
        /*0032*/ 	.short	(.L_27 - .L_26)
	.align		4
.L_26:
        /*0034*/ 	.word	index@(_ZN7cutlass13device_kernelINS_4gemm6kernel13GemmUniversalIN4cute5tupleIJiiiiEEENS1_10collective13CollectiveMmaINS1_35MainloopSm100TmaUmmaWarpSpecializedILi8ELi2ELi4ENS5_IJNS4_1CILi1EEENSA_ILi2EEESB_EEEEENS5_IJNSA_ILi128EEENSA_ILi64EEESG_EEENS_10bfloat16_tENS5_IJlSB_lEEESI_SJ_NS4_8TiledMMAINS4_8MMA_AtomIJNS4_20SM100_MMA_F16BF16_SSISI_SI_fLi128ELi64ELNS4_4UMMA5MajorE0ELSO_0ELNSN_7ScaleInE0ELSP_0EEEEEENS4_6LayoutINS5_IJSB_SB_SB_EEENS5_IJNSA_ILi0EEESU_SU_EEEEENS5_IJNS4_10UnderscoreESX_SX_EEEEENS4_23SM90_TMA_LOAD_MULTICASTENS4_14ComposedLayoutINS4_7SwizzleILi3ELi4ELi3EEENS4_18smem_ptr_flag_bitsILi16EEENSS_INS5_IJNSA_ILi8EEESG_EEENS5_IJSG_SB_EEEEEEEvNS4_8identityENS4_13SM90_TMA_LOADES1A_vS1B_EENS_8epilogue10collective18CollectiveEpilogueINS1E_23Sm100TmaWarpSpecializedILi3ELi2ELi32ELb1ELb0EEEJSH_NS5_IJNSS_ISF_SB_EENSS_INSA_ILi32EEESB_EEEEESI_SJ_SI_SJ_NS1E_6fusion15FusionCallbacksIS1I_NS1N_17LinearCombinationISI_fSI_fLNS_15FloatRoundStyleE2EEESH_S1M_JEEENS4_5SM1004TMEM4LOAD26SM100_TMEM_LOAD_32dp32b32xES1C_NS11_INS12_ILi2ELi4ELi3EEES15_NSS_INS5_IJS16_S1K_EEENS5_IJS1K_SB_EEEEEEENS4_39AutoVectorizingCopyWithAssumedAlignmentILi128EEENS4_14SM90_TMA_STOREES21_S23_S23_EEEvvEEEEvNT_6ParamsE)
        /*0038*/ 	.word	0x00000000


	//----- nvinfo : EIATTR_MIN_STACK_SIZE
	.align		4
.L_27:
        /*003c*/ 	.byte	0x04, 0x12
        /*003e*/ 	.short	(.L_29 - .L_28)
	.align		4
.L_28:
        /*0040*/ 	.word	index@(_ZN7cutlass13device_kernelINS_4gemm6kernel13GemmUniversalIN4cute5tupleIJiiiiEEENS1_10collective13CollectiveMmaINS1_35MainloopSm100TmaUmmaWarpSpecializedILi8ELi2ELi4ENS5_IJNS4_1CILi1EEENSA_ILi2EEESB_EEEEENS5_IJNSA_ILi128EEENSA_ILi64EEESG_EEENS_10bfloat16_tENS5_IJlSB_lEEESI_SJ_NS4_8TiledMMAINS4_8MMA_AtomIJNS4_20SM100_MMA_F16BF16_SSISI_SI_fLi128ELi64ELNS4_4UMMA5MajorE0ELSO_0ELNSN_7ScaleInE0ELSP_0EEEEEENS4_6LayoutINS5_IJSB_SB_SB_EEENS5_IJNSA_ILi0EEESU_SU_EEEEENS5_IJNS4_10UnderscoreESX_SX_EEEEENS4_23SM90_TMA_LOAD_MULTICASTENS4_14ComposedLayoutINS4_7SwizzleILi3ELi4ELi3EEENS4_18smem_ptr_flag_bitsILi16EEENSS_INS5_IJNSA_ILi8EEESG_EEENS5_IJSG_SB_EEEEEEEvNS4_8identityENS4_13SM90_TMA_LOADES1A_vS1B_EENS_8epilogue10collective18CollectiveEpilogueINS1E_23Sm100TmaWarpSpecializedILi3ELi2ELi32ELb1ELb0EEEJSH_NS5_IJNSS_ISF_SB_EENSS_INSA_ILi32EEESB_EEEEESI_SJ_SI_SJ_NS1E_6fusion15FusionCallbacksIS1I_NS1N_17LinearCombinationISI_fSI_fLNS_15FloatRoundStyleE2EEESH_S1M_JEEENS4_5SM1004TMEM4LOAD26SM100_TMEM_LOAD_32dp32b32xES1C_NS11_INS12_ILi2ELi4ELi3EEES15_NSS_INS5_IJS16_S1K_EEENS5_IJS1K_SB_EEEEEEENS4_39AutoVectorizingCopyWithAssumedAlignmentILi128EEENS4_14SM90_TMA_STOREES21_S23_S23_EEEvvEEEEvNT_6ParamsE)
        /*0044*/ 	.word	0x00000000
.L_29:


//--------------------- .nv.compat                --------------------------
	.section	.nv.compat,"",@"SHT_CUDA_COMPAT_INFO"
	.align	4
        /*0000*/ 	.byte	0x02, 0x09, 0x01, 0x00, 0x02, 0x02, 0x02, 0x00, 0x02, 0x05, 0x05, 0x00, 0x03, 0x07, 0x01, 0x01
        /*0010*/ 	.byte	0x02, 0x03, 0x01, 0x00, 0x02, 0x06, 0x01, 0x00, 0x04, 0x0b, 0x08, 0x00, 0x09, 0x00, 0x00, 0x00
        /*0020*/ 	.byte	0x00, 0x00, 0x00, 0x00


//--------------------- .nv.info._ZN7cutlass13device_kernelINS_4gemm6kernel13GemmUniversalIN4cute5tupleIJiiiiEEENS1_10collective13CollectiveMmaINS1_35MainloopSm100TmaUmmaWarpSpecializedILi8ELi2ELi4ENS5_IJNS4_1CILi1EEENSA_ILi2EEESB_EEEEENS5_IJNSA_ILi128EEENSA_ILi64EEESG_EEENS_10bfloat16_tENS5_IJlSB_lEEESI_SJ_NS4_8TiledMMAINS4_8MMA_AtomIJNS4_20SM100_MMA_F16BF16_SSISI_SI_fLi128ELi64ELNS4_4UMMA5MajorE0ELSO_0ELNSN_7ScaleInE0ELSP_0EEEEEENS4_6LayoutINS5_IJSB_SB_SB_EEENS5_IJNSA_ILi0EEESU_SU_EEEEENS5_IJNS4_10UnderscoreESX_SX_EEEEENS4_23SM90_TMA_LOAD_MULTICASTENS4_14ComposedLayoutINS4_7SwizzleILi3ELi4ELi3EEENS4_18smem_ptr_flag_bitsILi16EEENSS_INS5_IJNSA_ILi8EEESG_EEENS5_IJSG_SB_EEEEEEEvNS4_8identityENS4_13SM90_TMA_LOADES1A_vS1B_EENS_8epilogue10collective18CollectiveEpilogueINS1E_23Sm100TmaWarpSpecializedILi3ELi2ELi32ELb1ELb0EEEJSH_NS5_IJNSS_ISF_SB_EENSS_INSA_ILi32EEESB_EEEEESI_SJ_SI_SJ_NS1E_6fusion15FusionCallbacksIS1I_NS1N_17LinearCombinationISI_fSI_fLNS_15FloatRoundStyleE2EEESH_S1M_JEEENS4_5SM1004TMEM4LOAD26SM100_TMEM_LOAD_32dp32b32xES1C_NS11_INS12_ILi2ELi4ELi3EEES15_NSS_INS5_IJS16_S1K_EEENS5_IJS1K_SB_EEEEEEENS4_39AutoVectorizingCopyWithAssumedAlignmentILi128EEENS4_14SM90_TMA_STOREES21_S23_S23_EEEvvEEEEvNT_6ParamsE --------------------------
	.section	.nv.info._ZN7cutlass13device_kernelINS_4gemm6kernel13GemmUniversalIN4cute5tupleIJiiiiEEENS1_10collective13CollectiveMmaINS1_35MainloopSm100TmaUmmaWarpSpecializedILi8ELi2ELi4ENS5_IJNS4_1CILi1EEENSA_ILi2EEESB_EEEEENS5_IJNSA_ILi128EEENSA_ILi64EEESG_EEENS_10bfloat16_tENS5_IJlSB_lEEESI_SJ_NS4_8TiledMMAINS4_8MMA_AtomIJNS4_20SM100_MMA_F16BF16_SSISI_SI_fLi128ELi64ELNS4_4UMMA5MajorE0ELSO_0ELNSN_7ScaleInE0ELSP_0EEEEEENS4_6LayoutINS5_IJSB_SB_SB_EEENS5_IJNSA_ILi0EEESU_SU_EEEEENS5_IJNS4_10UnderscoreESX_SX_EEEEENS4_23SM90_TMA_LOAD_MULTICASTENS4_14ComposedLayoutINS4_7SwizzleILi3ELi4ELi3EEENS4_18smem_ptr_flag_bitsILi16EEENSS_INS5_IJNSA_ILi8EEESG_EEENS5_IJSG_SB_EEEEEEEvNS4_8identityENS4_13SM90_TMA_LOADES1A_vS1B_EENS_8epilogue10collective18CollectiveEpilogueINS1E_23Sm100TmaWarpSpecializedILi3ELi2ELi32ELb1ELb0EEEJSH_NS5_IJNSS_ISF_SB_EENSS_INSA_ILi32EEESB_EEEEESI_SJ_SI_SJ_NS1E_6fusion15FusionCallbacksIS1I_NS1N_17LinearCombinationISI_fSI_fLNS_15FloatRoundStyleE2EEESH_S1M_JEEENS4_5SM1004TMEM4LOAD26SM100_TMEM_LOAD_32dp32b32xES1C_NS11_INS12_ILi2ELi4ELi3EEES15_NSS_INS5_IJS16_S1K_EEENS5_IJS1K_SB_EEEEEEENS4_39AutoVectorizingCopyWithAssumedAlignmentILi128EEENS4_14SM90_TMA_STOREES21_S23_S23_EEEvvEEEEvNT_6ParamsE,"",@"SHT_CUDA_INFO"
	.sectionflags	@""
	.align	4


	//----- nvinfo : EIATTR_CUDA_API_VERSION
	.align		4
        /*0000*/ 	.byte	0x04, 0x37
        /*0002*/ 	.short	(.L_31 - .L_30)
.L_30:
        /*0004*/ 	.word	0x00000082


	//----- nvinfo : EIATTR_KPARAM_INFO
	.align		4
.L_31:
        /*0008*/ 	.byte	0x04, 0x17
        /*000a*/ 	.short	(.L_33 - .L_32)
.L_32:
        /*000c*/ 	.word	0x00000000
        /*0010*/ 	.short	0x0000
        /*0012*/ 	.short	0x0000
        /*0014*/ 	.byte	0x00, 0xf0, 0x01, 0x20


	//----- nvinfo : EIATTR_AT_ENTRY_FRAGMENTS
	.align		4
.L_33:
        /*0018*/ 	.byte	0x04, 0x4f
        /*001a*/ 	.short	(.L_35 - .L_34)


	//   ....[0]....
.L_34:
        /*001c*/ 	.word	0x00000006


	//----- nvinfo : EIATTR_RESERVED_SMEM_USED
	.align		4
.L_35:
        /*0020*/ 	.byte	0x01, 0x41
	.zero		2


	//----- nvinfo : EIATTR_SPARSE_MMA_MASK
	.align		4
        /*0024*/ 	.byte	0x03, 0x50
        /*0026*/ 	.short	0x0000


	//----- nvinfo : EIATTR_TCGEN05_1CTA_USED
	.align		4
        /*0028*/ 	.byte	0x01, 0x51
	.zero		2


	//----- nvinfo : EIATTR_MAXREG_COUNT
	.align		4
        /*002c*/ 	.byte	0x03, 0x1b
        /*002e*/ 	.short	0x00ff


	//----- nvinfo : EIATTR_NUM_BARRIERS
	.align		4
        /*0030*/ 	.byte	0x02, 0x4c
        /*0032*/ 	.byte	0x07
	.zero		1


	//----- nvinfo : EIATTR_EXTERNS
	.align		4
        /*0034*/ 	.byte	0x04, 0x0f
        /*0036*/ 	.short	(.L_37 - .L_36)


	//   ....[0]....
	.align		4
.L_36:
        /*0038*/ 	.word	index@(__assertfail)


	//----- nvinfo : EIATTR_MERCURY_ISA_VERSION
	.align		4
.L_37:
        /*003c*/ 	.byte	0x03, 0x5f
        /*003e*/ 	.short	0x0101


	//----- nvinfo : EIATTR_INT_WARP_WIDE_INSTR_OFFSETS
	.align		4
        /*0040*/ 	.byte	0x04, 0x31
        /*0042*/ 	.short	(.L_39 - .L_38)


	//   ....[0]....
.L_38:
        /*0044*/ 	.word	0x00003fb0


	//   ....[1]....
        /*0048*/ 	.word	0x00003fd0


	//   ....[2]....
        /*004c*/ 	.word	0x00004000


	//   ....[3]....
        /*0050*/ 	.word	0x00004be0


	//   ....[4]....
        /*0054*/ 	.word	0x00004c60


	//   ....[5]....
        /*0058*/ 	.word	0x00004d70


	//   ....[6]....
        /*005c*/ 	.word	0x00004e80


	//----- nvinfo : EIATTR_COOP_GROUP_MASK_REGIDS
	.align		4
.L_39:
        /*0060*/ 	.byte	0x04, 0x29
        /*0062*/ 	.short	(.L_41 - .L_40)


	//   ....[0]....
.L_40:
        /*0064*/ 	.word	0xffffffff


	//   ....[1]....
        /*0068*/ 	.word	0xffffffff


	//   ....[2]....
        /*006c*/ 	.word	0xffffffff


	//   ....[3]....
        /*0070*/ 	.word	0xffffffff


	//   ....[4]....
        /*0074*/ 	.word	0xffffffff


	//   ....[5]....
        /*0078*/ 	.word	0xffffffff


	//   ....[6]....
        /*007c*/ 	.word	0xffffffff


	//   ....[7]....
        /*0080*/ 	.word	0xffffffff


	//   ....[8]....
        /*0084*/ 	.word	0xffffffff


	//   ....[9]....
        /*0088*/ 	.word	0xffffffff


	//   ....[10]....
        /*008c*/ 	.word	0xffffffff


	//   ....[11]....
        /*0090*/ 	.word	0xffffffff


	//   ....[12]....
        /*0094*/ 	.word	0xffffffff


	//   ....[13]....
        /*0098*/ 	.word	0xffffffff


	//----- nvinfo : EIATTR_COOP_GROUP_INSTR_OFFSETS
	.align		4
.L_41:
        /*009c*/ 	.byte	0x04, 0x28
        /*009e*/ 	.short	(.L_43 - .L_42)


	//   ....[0]....
.L_42:
        /*00a0*/ 	.word	0x00000080


	//   ....[1]....
        /*00a4*/ 	.word	0x000004f0


	//   ....[2]....
        /*00a8*/ 	.word	0x00000750


	//   ....[3]....
        /*00ac*/ 	.word	0x000008d0


	//   ....[4]....
        /*00b0*/ 	.word	0x000009d0


	//   ....[5]....
        /*00b4*/ 	.word	0x00000b40


	//   ....[6]....
        /*00b8*/ 	.word	0x00000ce0


	//   ....[7]....
        /*00bc*/ 	.word	0x00000e90


	//   ....[8]....
        /*00c0*/ 	.word	0x000020d0


	//   ....[9]....
        /*00c4*/ 	.word	0x00003200


	//   ....[10]....
        /*00c8*/ 	.word	0x00003410


	//   ....[11]....
        /*00cc*/ 	.word	0x00003440


	//   ....[12]....
        /*00d0*/ 	.word	0x00003e90


	//   ....[13]....
        /*00d4*/ 	.word	0x000040c0


	//----- nvinfo : EIATTR_VRC_CTA_INIT_COUNT
	.align		4
.L_43:
        /*00d8*/ 	.byte	0x02, 0x4a
        /*00da*/ 	.byte	0x80
	.zero		1


	//----- nvinfo : EIATTR_SYSCALL_OFFSETS
	.align		4
        /*00dc*/ 	.byte	0x04, 0x46
        /*00de*/ 	.short	(.L_45 - .L_44)


	//   ....[0]....
.L_44:
        /*00e0*/ 	.word	0x00005b70


	//   ....[1]....
        /*00e4*/ 	.word	0x00005c60


	//   ....[2]....
        /*00e8*/ 	.word	0x00006500


	//   ....[3]....
        /*00ec*/ 	.word	0x000071d0


	//----- nvinfo : EIATTR_MBARRIER_INSTR_OFFSETS
	.align		4
.L_45:
        /*00f0*/ 	.byte	0x04, 0x39
        /*00f2*/ 	.short	(.L_47 - .L_46)


	//   ....[0]....
.L_46:
        /*00f4*/ 	.word	0x00000630
        /*00f8*/ 	.word	0x000000ff
        /*00fc*/ 	.word	0x00000000
        /*0100*/ 	.short	0x0100
        /*0102*/ 	.byte	0x04
	.zero		1


	//   ....[1]....
        /*0104*/ 	.word	0x00000640
        /*0108*/ 	.word	0x000000ff
        /*010c*/ 	.word	0x00000040
        /*0110*/ 	.short	0x0100
        /*0112*/ 	.byte	0x04
	.zero		1


	//   ....[2]....
        /*0114*/ 	.word	0x00000650
        /*0118*/ 	.word	0x000000ff
        /*011c*/ 	.word	0x00000008
        /*0120*/ 	.short	0x0100
        /*0122*/ 	.byte	0x04
	.zero		1


	//   ....[3]....
        /*0124*/ 	.word	0x00000660
        /*0128*/ 	.word	0x000000ff
        /*012c*/ 	.word	0x00000048
        /*0130*/ 	.short	0x0100
        /*0132*/ 	.byte	0x04
	.zero		1


	//   ....[4]....
        /*0134*/ 	.word	0x00000670
        /*0138*/ 	.word	0x000000ff
        /*013c*/ 	.word	0x00000010
        /*0140*/ 	.short	0x0100
        /*0142*/ 	.byte	0x04
	.zero		1


	//   ....[5]....
        /*0144*/ 	.word	0x00000680
        /*0148*/ 	.word	0x000000ff
        /*014c*/ 	.word	0x00000050
        /*0150*/ 	.short	0x0100
        /*0152*/ 	.byte	0x04
	.zero		1


	//   ....[6]....
        /*0154*/ 	.word	0x00000690
        /*0158*/ 	.word	0x000000ff
        /*015c*/ 	.word	0x00000018
        /*0160*/ 	.short	0x0100
        /*0162*/ 	.byte	0x04
	.zero		1


	//   ....[7]....
        /*0164*/ 	.word	0x000006a0
        /*0168*/ 	.word	0x000000ff
        /*016c*/ 	.word	0x00000058
        /*0170*/ 	.short	0x0100
        /*0172*/ 	.byte	0x04
	.zero		1


	//   ....[8]....
        /*0174*/ 	.word	0x000006b0
        /*0178*/ 	.word	0x000000ff
        /*017c*/ 	.word	0x00000020
        /*0180*/ 	.short	0x0100
        /*0182*/ 	.byte	0x04
	.zero		1


	//   ....[9]....
        /*0184*/ 	.word	0x000006c0
        /*0188*/ 	.word	0x000000ff
        /*018c*/ 	.word	0x00000060
        /*0190*/ 	.short	0x0100
        /*0192*/ 	.byte	0x04
	.zero		1


	//   ....[10]....
        /*0194*/ 	.word	0x000006d0
        /*0198*/ 	.word	0x000000ff
        /*019c*/ 	.word	0x00000028
        /*01a0*/ 	.short	0x0100
        /*01a2*/ 	.byte	0x04
	.zero		1


	//   ....[11]....
        /*01a4*/ 	.word	0x000006e0
        /*01a8*/ 	.word	0x000000ff
        /*01ac*/ 	.word	0x00000068
        /*01b0*/ 	.short	0x0100
        /*01b2*/ 	.byte	0x04
	.zero		1


	//   ....[12]....
        /*01b4*/ 	.word	0x000006f0
        /*01b8*/ 	.word	0x000000ff
        /*01bc*/ 	.word	0x00000030
        /*01c0*/ 	.short	0x0100
        /*01c2*/ 	.byte	0x04
	.zero		1


	//   ....[13]....
        /*01c4*/ 	.word	0x00000700
        /*01c8*/ 	.word	0x000000ff
        /*01cc*/ 	.word	0x00000070
        /*01d0*/ 	.short	0x0100
        /*01d2*/ 	.byte	0x04
	.zero		1


	//   ....[14]....
        /*01d4*/ 	.word	0x00000710
        /*01d8*/ 	.word	0x000000ff
        /*01dc*/ 	.word	0x00000038
        /*01e0*/ 	.short	0x0100
        /*01e2*/ 	.byte	0x04
	.zero		1


	//   ....[15]....
        /*01e4*/ 	.word	0x00000720
        /*01e8*/ 	.word	0x000000ff
        /*01ec*/ 	.word	0x00000078
        /*01f0*/ 	.short	0x0100
        /*01f2*/ 	.byte	0x04
	.zero		1


	//   ....[16]....
        /*01f4*/ 	.word	0x00000860
        /*01f8*/ 	.word	0x000000ff
        /*01fc*/ 	.word	0x00000080
        /*0200*/ 	.short	0x0100
        /*0202*/ 	.byte	0x04
	.zero		1


	//   ....[17]....
        /*0204*/ 	.word	0x00000870
        /*0208*/ 	.word	0x000000ff
        /*020c*/ 	.word	0x00000098
        /*0210*/ 	.short	0x0100
        /*0212*/ 	.byte	0x04
	.zero		1


	//   ....[18]....
        /*0214*/ 	.word	0x00000880
        /*0218*/ 	.word	0x000000ff
        /*021c*/ 	.word	0x00000088
        /*0220*/ 	.short	0x0100
        /*0222*/ 	.byte	0x04
	.zero		1


	//   ....[19]....
        /*0224*/ 	.word	0x00000890
        /*0228*/ 	.word	0x000000ff
        /*022c*/ 	.word	0x000000a0
        /*0230*/ 	.short	0x0100
        /*0232*/ 	.byte	0x04
	.zero		1


	//   ....[20]....
        /*0234*/ 	.word	0x000008a0
        /*0238*/ 	.word	0x000000ff
        /*023c*/ 	.word	0x00000090
        /*0240*/ 	.short	0x0100
        /*0242*/ 	.byte	0x04
	.zero		1


	//   ....[21]....
        /*0244*/ 	.word	0x000008b0
        /*0248*/ 	.word	0x000000ff
        /*024c*/ 	.word	0x000000a8
        /*0250*/ 	.short	0x0100
        /*0252*/ 	.byte	0x04
	.zero		1


	//   ....[22]....
        /*0254*/ 	.word	0x000009a0
        /*0258*/ 	.word	0x000000ff
        /*025c*/ 	.word	0x000000b0
        /*0260*/ 	.short	0x0100
        /*0262*/ 	.byte	0x06
	.zero		1


	//   ....[23]....
        /*0264*/ 	.word	0x000009b0
        /*0268*/ 	.word	0x000000ff
        /*026c*/ 	.word	0x000000b8
        /*0270*/ 	.short	0x0100
        /*0272*/ 	.byte	0x06
	.zero		1


	//   ....[24]....
        /*0274*/ 	.word	0x00000af0
        /*0278*/ 	.word	0x000000ff
        /*027c*/ 	.word	0x000000c0
        /*0280*/ 	.short	0x0100
        /*0282*/ 	.byte	0x06
	.zero		1


	//   ....[25]....
        /*0284*/ 	.word	0x00000b00
        /*0288*/ 	.word	0x000000ff
        /*028c*/ 	.word	0x000000d0
        /*0290*/ 	.short	0x0100
        /*0292*/ 	.byte	0x06
	.zero		1


	//   ....[26]....
        /*0294*/ 	.word	0x00000b10
        /*0298*/ 	.word	0x000000ff
        /*029c*/ 	.word	0x000000c8
        /*02a0*/ 	.short	0x0100
        /*02a2*/ 	.byte	0x06
	.zero		1


	//   ....[27]....
        /*02a4*/ 	.word	0x00000b20
        /*02a8*/ 	.word	0x000000ff
        /*02ac*/ 	.word	0x000000d8
        /*02b0*/ 	.short	0x0100
        /*02b2*/ 	.byte	0x06
	.zero		1


	//   ....[28]....
        /*02b4*/ 	.word	0x00000c50
        /*02b8*/ 	.word	0x000000ff
        /*02bc*/ 	.word	0x000000e0
        /*02c0*/ 	.short	0x0100
        /*02c2*/ 	.byte	0x04
	.zero		1


	//   ....[29]....
        /*02c4*/ 	.word	0x00000c60
        /*02c8*/ 	.word	0x000000ff
        /*02cc*/ 	.word	0x00000100
        /*02d0*/ 	.short	0x0100
        /*02d2*/ 	.byte	0x04
	.zero		1


	//   ....[30]....
        /*02d4*/ 	.word	0x00000c70
        /*02d8*/ 	.word	0x000000ff
        /*02dc*/ 	.word	0x000000e8
        /*02e0*/ 	.short	0x0100
        /*02e2*/ 	.byte	0x04
	.zero		1


	//   ....[31]....
        /*02e4*/ 	.word	0x00000c80
        /*02e8*/ 	.word	0x000000ff
        /*02ec*/ 	.word	0x00000108
        /*02f0*/ 	.short	0x0100
        /*02f2*/ 	.byte	0x04
	.zero		1


	//   ....[32]....
        /*02f4*/ 	.word	0x00000c90
        /*02f8*/ 	.word	0x000000ff
        /*02fc*/ 	.word	0x000000f0
        /*0300*/ 	.short	0x0100
        /*0302*/ 	.byte	0x04
	.zero		1


	//   ....[33]....
        /*0304*/ 	.word	0x00000ca0
        /*0308*/ 	.word	0x000000ff
        /*030c*/ 	.word	0x00000110
        /*0310*/ 	.short	0x0100
        /*0312*/ 	.byte	0x04
	.zero		1


	//   ....[34]....
        /*0314*/ 	.word	0x00000cb0
        /*0318*/ 	.word	0x000000ff
        /*031c*/ 	.word	0x000000f8
        /*0320*/ 	.short	0x0100
        /*0322*/ 	.byte	0x04
	.zero		1


	//   ....[35]....
        /*0324*/ 	.word	0x00000cc0
        /*0328*/ 	.word	0x000000ff
        /*032c*/ 	.word	0x00000118
        /*0330*/ 	.short	0x0100
        /*0332*/ 	.byte	0x04
	.zero		1


	//   ....[36]....
        /*0334*/ 	.word	0x00000db0
        /*0338*/ 	.word	0x000000ff
        /*033c*/ 	.word	0x00000120
        /*0340*/ 	.short	0x0100
        /*0342*/ 	.byte	0x04
	.zero		1


	//   ....[37]....
        /*0344*/ 	.word	0x00000dc0
        /*0348*/ 	.word	0x000000ff
        /*034c*/ 	.word	0x00000130
        /*0350*/ 	.short	0x0100
        /*0352*/ 	.byte	0x04
	.zero		1


	//   ....[38]....
        /*0354*/ 	.word	0x00000dd0
        /*0358*/ 	.word	0x000000ff
        /*035c*/ 	.word	0x00000128
        /*0360*/ 	.short	0x0100
        /*0362*/ 	.byte	0x04
	.zero		1


	//   ....[39]....
        /*0364*/ 	.word	0x00000de0
        /*0368*/ 	.word	0x000000ff
        /*036c*/ 	.word	0x00000138
        /*0370*/ 	.short	0x0100
        /*0372*/ 	.byte	0x04
	.zero		1


	//   ....[40]....
        /*0374*/ 	.word	0x00001970
        /*0378*/ 	.word	0x00000000
        /*037c*/ 	.word	0x00000130
        /*0380*/ 	.short	0x010a
        /*0382*/ 	.byte	0xff
	.zero		1


	//   ....[41]....
        /*0384*/ 	.word	0x00001990
        /*0388*/ 	.word	0x00000000
        /*038c*/ 	.word	0x00000120
        /*0390*/ 	.short	0x0101
        /*0392*/ 	.byte	0xff
	.zero		1


	//   ....[42]....
        /*0394*/ 	.word	0x00001a50
        /*0398*/ 	.word	0x000000ff
        /*039c*/ 	.word	0x00000040
        /*03a0*/ 	.short	0x010a
        /*03a2*/ 	.byte	0x04
	.zero		1


	//   ....[43]....
        /*03a4*/ 	.word	0x00001ad0
        /*03a8*/ 	.word	0x000000ff
        /*03ac*/ 	.word	0x00000040
        /*03b0*/ 	.short	0x010a
        /*03b2*/ 	.byte	0x21
	.zero		1


	//   ....[44]....
        /*03b4*/ 	.word	0x00001c70
        /*03b8*/ 	.word	0x000000ff
        /*03bc*/ 	.word	0x00000040
        /*03c0*/ 	.short	0x010a
        /*03c2*/ 	.byte	0x07
	.zero		1


	//   ....[45]....
        /*03c4*/ 	.word	0x00001d90
        /*03c8*/ 	.word	0x000000ff
        /*03cc*/ 	.word	0x000000b8
        /*03d0*/ 	.short	0x0101
        /*03d2*/ 	.byte	0x0d
	.zero		1


	//   ....[46]....
        /*03d4*/ 	.word	0x00001db0
        /*03d8*/ 	.word	0x000000ff
        /*03dc*/ 	.word	0x00000040
        /*03e0*/ 	.short	0x010a
        /*03e2*/ 	.byte	0x04
	.zero		1


	//   ....[47]....
        /*03e4*/ 	.word	0x00001e30
        /*03e8*/ 	.word	0x000000ff
        /*03ec*/ 	.word	0x00000040
        /*03f0*/ 	.short	0x010a
        /*03f2*/ 	.byte	0x11
	.zero		1


	//   ....[48]....
        /*03f4*/ 	.word	0x00001fc0
        /*03f8*/ 	.word	0x000000ff
        /*03fc*/ 	.word	0x00000040
        /*0400*/ 	.short	0x010a
        /*0402*/ 	.byte	0x06
	.zero		1


	//   ....[49]....
        /*0404*/ 	.word	0x00002100
        /*0408*/ 	.word	0x00000003
        /*040c*/ 	.word	0x000000c0
        /*0410*/ 	.short	0x010a
        /*0412*/ 	.byte	0xff
	.zero		1


	//   ....[50]....
        /*0414*/ 	.word	0x00002250
        /*0418*/ 	.word	0x00000000
        /*041c*/ 	.word	0x00000000
        /*0420*/ 	.short	0x0101
        /*0422*/ 	.byte	0xff
	.zero		1


	//   ....[51]....
        /*0424*/ 	.word	0x00002810
        /*0428*/ 	.word	0x000000ff
        /*042c*/ 	.word	0x00000000
        /*0430*/ 	.short	0x010a
        /*0432*/ 	.byte	0x04
	.zero		1


	//   ....[52]....
        /*0434*/ 	.word	0x000028a0
        /*0438*/ 	.word	0x000000ff
        /*043c*/ 	.word	0x00000000
        /*0440*/ 	.short	0x010a
        /*0442*/ 	.byte	0x05
	.zero		1


	//   ....[53]....
        /*0444*/ 	.word	0x00002930
        /*0448*/ 	.word	0x000000ff
        /*044c*/ 	.word	0x00000000
        /*0450*/ 	.short	0x010a
        /*0452*/ 	.byte	0x05
	.zero		1


	//   ....[54]....
        /*0454*/ 	.word	0x000029c0
        /*0458*/ 	.word	0x000000ff
        /*045c*/ 	.word	0x00000000
        /*0460*/ 	.short	0x010a
        /*0462*/ 	.byte	0x05
	.zero		1


	//   ....[55]....
        /*0464*/ 	.word	0x00002a50
        /*0468*/ 	.word	0x000000ff
        /*046c*/ 	.word	0x00000000
        /*0470*/ 	.short	0x010a
        /*0472*/ 	.byte	0x05
	.zero		1


	//   ....[56]....
        /*0474*/ 	.word	0x00002ae0
        /*0478*/ 	.word	0x000000ff
        /*047c*/ 	.word	0x00000000
        /*0480*/ 	.short	0x010a
        /*0482*/ 	.byte	0x05
	.zero		1


	//   ....[57]....
        /*0484*/ 	.word	0x00002b70
        /*0488*/ 	.word	0x000000ff
        /*048c*/ 	.word	0x00000000
        /*0490*/ 	.short	0x010a
        /*0492*/ 	.byte	0x05
	.zero		1


	//   ....[58]....
        /*0494*/ 	.word	0x00002c10
        /*0498*/ 	.word	0x00000000
        /*049c*/ 	.word	0x00000000
        /*04a0*/ 	.short	0x010a
        /*04a2*/ 	.byte	0xff
	.zero		1


	//   ....[59]....
        /*04a4*/ 	.word	0x00002d50
        /*04a8*/ 	.word	0x00000002
        /*04ac*/ 	.word	0x00000120
        /*04b0*/ 	.short	0x010a
        /*04b2*/ 	.byte	0xff
	.zero		1


	//   ....[60]....
        /*04b4*/ 	.word	0x00002db0
        /*04b8*/ 	.word	0x00000004
        /*04bc*/ 	.word	0x00000000
        /*04c0*/ 	.short	0x0101
        /*04c2*/ 	.byte	0xff
	.zero		1


	//   ....[61]....
        /*04c4*/ 	.word	0x00002dd0
        /*04c8*/ 	.word	0x000000ff
        /*04cc*/ 	.word	0x000000d0
        /*04d0*/ 	.short	0x010a
        /*04d2*/ 	.byte	0x04
	.zero		1


	//   ....[62]....
        /*04d4*/ 	.word	0x00002ef0
        /*04d8*/ 	.word	0x00000002
        /*04dc*/ 	.word	0x000000c0
        /*04e0*/ 	.short	0x010a
        /*04e2*/ 	.byte	0xff
	.zero		1


	//   ....[63]....
        /*04e4*/ 	.word	0x00003000
        /*04e8*/ 	.word	0x00000002
        /*04ec*/ 	.word	0x00000000
        /*04f0*/ 	.short	0x0101
        /*04f2*/ 	.byte	0xff
	.zero		1


	//   ....[64]....
        /*04f4*/ 	.word	0x00003090
        /*04f8*/ 	.word	0x000000ff
        /*04fc*/ 	.word	0x000000d0
        /*0500*/ 	.short	0x0106
        /*0502*/ 	.byte	0x04
	.zero		1


	//   ....[65]....
        /*0504*/ 	.word	0x000030b0
        /*0508*/ 	.word	0x000000ff
        /*050c*/ 	.word	0x000000d0
        /*0510*/ 	.short	0x010a
        /*0512*/ 	.byte	0x04
	.zero		1


	//   ....[66]....
        /*0514*/ 	.word	0x00003140
        /*0518*/ 	.word	0x000000ff
        /*051c*/ 	.word	0x000000d0
        /*0520*/ 	.short	0x0106
        /*0522*/ 	.byte	0x07
	.zero		1


	//   ....[67]....
        /*0524*/ 	.word	0x00003180
        /*0528*/ 	.word	0x00000000
        /*052c*/ 	.word	0x000000d0
        /*0530*/ 	.short	0x010a
        /*0532*/ 	.byte	0xff
	.zero		1


	//   ....[68]....
        /*0534*/ 	.word	0x000036e0
        /*0538*/ 	.word	0x00000000
        /*053c*/ 	.word	0x000000c0
        /*0540*/ 	.short	0x010a
        /*0542*/ 	.byte	0xff
	.zero		1


	//   ....[69]....
        /*0544*/ 	.word	0x000037f0
        /*0548*/ 	.word	0x00000003
        /*054c*/ 	.word	0x00000000
        /*0550*/ 	.short	0x0101
        /*0552*/ 	.byte	0xff
	.zero		1


	//   ....[70]....
        /*0554*/ 	.word	0x00003800
        /*0558*/ 	.word	0x000000ff
        /*055c*/ 	.word	0x00000000
        /*0560*/ 	.short	0x010a
        /*0562*/ 	.byte	0x04
	.zero		1


	//   ....[71]....
        /*0564*/ 	.word	0x00003820
        /*0568*/ 	.word	0x000000ff
        /*056c*/ 	.word	0x00000100
        /*0570*/ 	.short	0x010a
        /*0572*/ 	.byte	0x1e
	.zero		1


	//   ....[72]....
        /*0574*/ 	.word	0x000038f0
        /*0578*/ 	.word	0x000000ff
        /*057c*/ 	.word	0x00000000
        /*0580*/ 	.short	0x010a
        /*0582*/ 	.byte	0x05
	.zero		1


	//   ....[73]....
        /*0584*/ 	.word	0x00003a30
        /*0588*/ 	.word	0x000000ff
        /*058c*/ 	.word	0x00000000
        /*0590*/ 	.short	0x010a
        /*0592*/ 	.byte	0x04
	.zero		1


	//   ....[74]....
        /*0594*/ 	.word	0x00003cc0
        /*0598*/ 	.word	0x000000ff
        /*059c*/ 	.word	0x00000000
        /*05a0*/ 	.short	0x010a
        /*05a2*/ 	.byte	0x04
	.zero		1


	//   ....[75]....
        /*05a4*/ 	.word	0x00003d50
        /*05a8*/ 	.word	0x000000ff
        /*05ac*/ 	.word	0x00000000
        /*05b0*/ 	.short	0x010a
        /*05b2*/ 	.byte	0x05
	.zero		1


	//   ....[76]....
        /*05b4*/ 	.word	0x00003de0
        /*05b8*/ 	.word	0x000000ff
        /*05bc*/ 	.word	0x00000000
        /*05c0*/ 	.short	0x010a
        /*05c2*/ 	.byte	0x05
	.zero		1


	//   ....[77]....
        /*05c4*/ 	.word	0x00003e70
        /*05c8*/ 	.word	0x000000ff
        /*05cc*/ 	.word	0x00000000
        /*05d0*/ 	.short	0x010a
        /*05d2*/ 	.byte	0x04
	.zero		1


	//   ....[78]....
        /*05d4*/ 	.word	0x00004310
        /*05d8*/ 	.word	0x0000000c
        /*05dc*/ 	.word	0x000000c0
        /*05e0*/ 	.short	0x010a
        /*05e2*/ 	.byte	0xff
	.zero		1


	//   ....[79]....
        /*05e4*/ 	.word	0x00004480
        /*05e8*/ 	.word	0x00000000
        /*05ec*/ 	.word	0x00000000
        /*05f0*/ 	.short	0x0101
        /*05f2*/ 	.byte	0xff
	.zero		1


	//   ....[80]....
        /*05f4*/ 	.word	0x00004900
        /*05f8*/ 	.word	0x000000ff
        /*05fc*/ 	.word	0x000000b8
        /*0600*/ 	.short	0x010a
        /*0602*/ 	.byte	0x18
	.zero		1


	//   ....[81]....
        /*0604*/ 	.word	0x00004ac0
        /*0608*/ 	.word	0x000000ff
        /*060c*/ 	.word	0x00000098
        /*0610*/ 	.short	0x010a
        /*0612*/ 	.byte	0x04
	.zero		1


	//   ....[82]....
        /*0614*/ 	.word	0x00004ca0
        /*0618*/ 	.word	0x000000ff
        /*061c*/ 	.word	0x00000080
        /*0620*/ 	.short	0x010b
        /*0622*/ 	.byte	0x04
	.zero		1


	//   ....[83]....
        /*0624*/ 	.word	0x00004cb0
        /*0628*/ 	.word	0x000000ff
        /*062c*/ 	.word	0x00000000
        /*0630*/ 	.short	0x0101
        /*0632*/ 	.byte	0x14
	.zero		1


	//   ....[84]....
        /*0634*/ 	.word	0x00004cc0
        /*0638*/ 	.word	0x000000ff
        /*063c*/ 	.word	0x00000098
        /*0640*/ 	.short	0x010a
        /*0642*/ 	.byte	0x05
	.zero		1


	//   ....[85]....
        /*0644*/ 	.word	0x00004ec0
        /*0648*/ 	.word	0x000000ff
        /*064c*/ 	.word	0x00000080
        /*0650*/ 	.short	0x010b
        /*0652*/ 	.byte	0x05
	.zero		1


	//   ....[86]....
        /*0654*/ 	.word	0x00004ed0
        /*0658*/ 	.word	0x000000ff
        /*065c*/ 	.word	0x00000000
        /*0660*/ 	.short	0x0101
        /*0662*/ 	.byte	0x04
	.zero		1


	//   ....[87]....
        /*0664*/ 	.word	0x00004f70
        /*0668*/ 	.word	0x000000ff
        /*066c*/ 	.word	0x00000000
        /*0670*/ 	.short	0x010a
        /*0672*/ 	.byte	0x04
	.zero		1


	//   ....[88]....
        /*0674*/ 	.word	0x00005000
        /*0678*/ 	.word	0x000000ff
        /*067c*/ 	.word	0x00000000
        /*0680*/ 	.short	0x010a
        /*0682*/ 	.byte	0x05
	.zero		1


	//   ....[89]....
        /*0684*/ 	.word	0x000050a0
        /*0688*/ 	.word	0x00000000
        /*068c*/ 	.word	0x00000000
        /*0690*/ 	.short	0x010a
        /*0692*/ 	.byte	0xff
	.zero		1


	//   ....[90]....
        /*0694*/ 	.word	0x00005400
        /*0698*/ 	.word	0x00000003
        /*069c*/ 	.word	0x000000c0
        /*06a0*/ 	.short	0x010a
        /*06a2*/ 	.byte	0xff
	.zero		1


	//   ....[91]....
        /*06a4*/ 	.word	0x00005580
        /*06a8*/ 	.word	0x00000000
        /*06ac*/ 	.word	0x00000000
        /*06b0*/ 	.short	0x0101
        /*06b2*/ 	.byte	0xff
	.zero		1


	//   ....[92]....
        /*06b4*/ 	.word	0x00006150
        /*06b8*/ 	.word	0x00000000
        /*06bc*/ 	.word	0x00000080
        /*06c0*/ 	.short	0x010a
        /*06c2*/ 	.byte	0xff
	.zero		1


	//   ....[93]....
        /*06c4*/ 	.word	0x000061c0
        /*06c8*/ 	.word	0x00000066
        /*06cc*/ 	.word	0x000000e0
        /*06d0*/ 	.short	0x010a
        /*06d2*/ 	.byte	0xff
	.zero		1


	//   ....[94]....
        /*06d4*/ 	.word	0x000062b0
        /*06d8*/ 	.word	0x00000000
        /*06dc*/ 	.word	0x00000080
        /*06e0*/ 	.short	0x010a
        /*06e2*/ 	.byte	0xff
	.zero		1


	//   ....[95]....
        /*06e4*/ 	.word	0x000063e0
        /*06e8*/ 	.word	0x00000066
        /*06ec*/ 	.word	0x000000e0
        /*06f0*/ 	.short	0x010a
        /*06f2*/ 	.byte	0xff
	.zero		1


	//   ....[96]....
        /*06f4*/ 	.word	0x00006f10
        /*06f8*/ 	.word	0x00000000
        /*06fc*/ 	.word	0x00000000
        /*0700*/ 	.short	0x0101
        /*0702*/ 	.byte	0xff
	.zero		1


	//   ....[97]....
        /*0704*/ 	.word	0x00006f20
        /*0708*/ 	.word	0x00000003
        /*070c*/ 	.word	0x00000080
        /*0710*/ 	.short	0x010a
        /*0712*/ 	.byte	0xff
	.zero		1


	//   ....[98]....
        /*0714*/ 	.word	0x00006ff0
        /*0718*/ 	.word	0x00000003
        /*071c*/ 	.word	0x00000080
        /*0720*/ 	.short	0x010a
        /*0722*/ 	.byte	0xff
	.zero		1


	//   ....[99]....
        /*0724*/ 	.word	0x000074e0
        /*0728*/ 	.word	0x000000ff
        /*072c*/ 	.word	0x00000000
        /*0730*/ 	.short	0x0101
        /*0732*/ 	.byte	0x05
	.zero		1


	//   ....[100]....
        /*0734*/ 	.word	0x00007cb0
        /*0738*/ 	.word	0x00000002
        /*073c*/ 	.word	0x00000000
        /*0740*/ 	.short	0x0101
        /*0742*/ 	.byte	0xff
	.zero		1


	//   ....[101]....
        /*0744*/ 	.word	0x00007f70
        /*0748*/ 	.word	0x000000ff
        /*074c*/ 	.word	0x00000000
        /*0750*/ 	.short	0x0101
        /*0752*/ 	.byte	0x04
	.zero		1


	//   ....[102]....
        /*0754*/ 	.word	0x00007f90
        /*0758*/ 	.word	0x00000000
        /*075c*/ 	.word	0x00000130
        /*0760*/ 	.short	0x010a
        /*0762*/ 	.byte	0xff
	.zero		1


	//   ....[103]....
        /*0764*/ 	.word	0x00007ff0
        /*0768*/ 	.word	0x00000000
        /*076c*/ 	.word	0x00000040
        /*0770*/ 	.short	0x010a
        /*0772*/ 	.byte	0xff
	.zero		1


	//   ....[104]....
        /*0774*/ 	.word	0x00008050
        /*0778*/ 	.word	0x00000000
        /*077c*/ 	.word	0x00000040
        /*0780*/ 	.short	0x010a
        /*0782*/ 	.byte	0xff
	.zero		1


	//   ....[105]....
        /*0784*/ 	.word	0x000080a0
        /*0788*/ 	.word	0x00000003
        /*078c*/ 	.word	0x000000c0
        /*0790*/ 	.short	0x010a
        /*0792*/ 	.byte	0xff
	.zero		1


	//   ....[106]....
        /*0794*/ 	.word	0x00008100
        /*0798*/ 	.word	0x00000000
        /*079c*/ 	.word	0x00000000
        /*07a0*/ 	.short	0x010a
        /*07a2*/ 	.byte	0xff
	.zero		1


	//   ....[107]....
        /*07a4*/ 	.word	0x00008160
        /*07a8*/ 	.word	0x00000000
        /*07ac*/ 	.word	0x00000000
        /*07b0*/ 	.short	0x010a
        /*07b2*/ 	.byte	0xff
	.zero		1


	//   ....[108]....
        /*07b4*/ 	.word	0x000081c0
        /*07b8*/ 	.word	0x00000000
        /*07bc*/ 	.word	0x00000000
        /*07c0*/ 	.short	0x010a
        /*07c2*/ 	.byte	0xff
	.zero		1


	//   ....[109]....
        /*07c4*/ 	.word	0x00008220
        /*07c8*/ 	.word	0x00000000
        /*07cc*/ 	.word	0x00000000
        /*07d0*/ 	.short	0x010a
        /*07d2*/ 	.byte	0xff
	.zero		1


	//   ....[110]....
        /*07d4*/ 	.word	0x00008280
        /*07d8*/ 	.word	0x00000000
        /*07dc*/ 	.word	0x00000000
        /*07e0*/ 	.short	0x010a
        /*07e2*/ 	.byte	0xff
	.zero		1


	//   ....[111]....
        /*07e4*/ 	.word	0x000082e0
        /*07e8*/ 	.word	0x00000000
        /*07ec*/ 	.word	0x00000000
        /*07f0*/ 	.short	0x010a
        /*07f2*/ 	.byte	0xff
	.zero		1


	//   ....[112]....
        /*07f4*/ 	.word	0x00008340
        /*07f8*/ 	.word	0x00000000
        /*07fc*/ 	.word	0x00000000
        /*0800*/ 	.short	0x010a
        /*0802*/ 	.byte	0xff
	.zero		1


	//   ....[113]....
        /*0804*/ 	.word	0x00008390
        /*0808*/ 	.word	0x00000002
        /*080c*/ 	.word	0x00000120
        /*0810*/ 	.short	0x010a
        /*0812*/ 	.byte	0xff
	.zero		1


	//   ....[114]....
        /*0814*/ 	.word	0x000083f0
        /*0818*/ 	.word	0x00000002
        /*081c*/ 	.word	0x000000d0
        /*0820*/ 	.short	0x010a
        /*0822*/ 	.byte	0xff
	.zero		1


	//   ....[115]....
        /*0824*/ 	.word	0x00008440
        /*0828*/ 	.word	0x00000002
        /*082c*/ 	.word	0x000000c0
        /*0830*/ 	.short	0x010a
        /*0832*/ 	.byte	0xff
	.zero		1


	//   ....[116]....
        /*0834*/ 	.word	0x000084a0
        /*0838*/ 	.word	0x00000000
        /*083c*/ 	.word	0x000000d0
        /*0840*/ 	.short	0x010a
        /*0842*/ 	.byte	0xff
	.zero		1


	//   ....[117]....
        /*0844*/ 	.word	0x000084f0
        /*0848*/ 	.word	0x00000000
        /*084c*/ 	.word	0x000000c0
        /*0850*/ 	.short	0x010a
        /*0852*/ 	.byte	0xff
	.zero		1


	//   ....[118]....
        /*0854*/ 	.word	0x00008550
        /*0858*/ 	.word	0x00000003
        /*085c*/ 	.word	0x00000100
        /*0860*/ 	.short	0x010a
        /*0862*/ 	.byte	0xff
	.zero		1


	//   ....[119]....
        /*0864*/ 	.word	0x000085b0
        /*0868*/ 	.word	0x00000000
        /*086c*/ 	.word	0x00000000
        /*0870*/ 	.short	0x010a
        /*0872*/ 	.byte	0xff
	.zero		1


	//   ....[120]....
        /*0874*/ 	.word	0x00008610
        /*0878*/ 	.word	0x00000000
        /*087c*/ 	.word	0x00000000
        /*0880*/ 	.short	0x010a
        /*0882*/ 	.byte	0xff
	.zero		1


	//   ....[121]....
        /*0884*/ 	.word	0x00008670
        /*0888*/ 	.word	0x00000000
        /*088c*/ 	.word	0x00000000
        /*0890*/ 	.short	0x010a
        /*0892*/ 	.byte	0xff
	.zero		1


	//   ....[122]....
        /*0894*/ 	.word	0x000086d0
        /*0898*/ 	.word	0x00000000
        /*089c*/ 	.word	0x00000000
        /*08a0*/ 	.short	0x010a
        /*08a2*/ 	.byte	0xff
	.zero		1


	//   ....[123]....
        /*08a4*/ 	.word	0x00008730
        /*08a8*/ 	.word	0x00000000
        /*08ac*/ 	.word	0x00000000
        /*08b0*/ 	.short	0x010a
        /*08b2*/ 	.byte	0xff
	.zero		1


	//   ....[124]....
        /*08b4*/ 	.word	0x00008780
        /*08b8*/ 	.word	0x0000000c
        /*08bc*/ 	.word	0x000000c0
        /*08c0*/ 	.short	0x010a
        /*08c2*/ 	.byte	0xff
	.zero		1


	//   ....[125]....
        /*08c4*/ 	.word	0x000087e0
        /*08c8*/ 	.word	0x00000000
        /*08cc*/ 	.word	0x000000b8
        /*08d0*/ 	.short	0x010a
        /*08d2*/ 	.byte	0xff
	.zero		1


	//   ....[126]....
        /*08d4*/ 	.word	0x00008840
        /*08d8*/ 	.word	0x00000000
        /*08dc*/ 	.word	0x00000098
        /*08e0*/ 	.short	0x010a
        /*08e2*/ 	.byte	0xff
	.zero		1


	//   ....[127]....
        /*08e4*/ 	.word	0x000088a0
        /*08e8*/ 	.word	0x00000009
        /*08ec*/ 	.word	0x00000098
        /*08f0*/ 	.short	0x010a
        /*08f2*/ 	.byte	0xff
	.zero		1


	//   ....[128]....
        /*08f4*/ 	.word	0x00008900
        /*08f8*/ 	.word	0x00000000
        /*08fc*/ 	.word	0x00000000
        /*0900*/ 	.short	0x010a
        /*0902*/ 	.byte	0xff
	.zero		1


	//   ....[129]....
        /*0904*/ 	.word	0x00008960
        /*0908*/ 	.word	0x00000000
        /*090c*/ 	.word	0x00000000
        /*0910*/ 	.short	0x010a
        /*0912*/ 	.byte	0xff
	.zero		1


	//   ....[130]....
        /*0914*/ 	.word	0x000089b0
        /*0918*/ 	.word	0x00000003
        /*091c*/ 	.word	0x000000c0
        /*0920*/ 	.short	0x010a
        /*0922*/ 	.byte	0xff
	.zero		1


	//   ....[131]....
        /*0924*/ 	.word	0x00008a00
        /*0928*/ 	.word	0x00000000
        /*092c*/ 	.word	0x00000080
        /*0930*/ 	.short	0x010a
        /*0932*/ 	.byte	0xff
	.zero		1


	//   ....[132]....
        /*0934*/ 	.word	0x00008a50
        /*0938*/ 	.word	0x00000066
        /*093c*/ 	.word	0x000000e0
        /*0940*/ 	.short	0x010a
        /*0942*/ 	.byte	0xff
	.zero		1


	//   ....[133]....
        /*0944*/ 	.word	0x00008aa0
        /*0948*/ 	.word	0x00000003
        /*094c*/ 	.word	0x00000080
        /*0950*/ 	.short	0x010a
        /*0952*/ 	.byte	0xff
	.zero		1


	//----- nvinfo : EIATTR_NUM_MBARRIERS
	.align		4
.L_47:
        /*0954*/ 	.byte	0x03, 0x38
        /*0956*/ 	.short	0x0028


	//----- nvinfo : EIATTR_EXIT_INSTR_OFFSETS
	.align		4
        /*0958*/ 	.byte	0x04, 0x1c
        /*095a*/ 	.short	(.L_49 - .L_48)


	//   ....[0]....
.L_48:
        /*095c*/ 	.word	0x00002c40


	//   ....[1]....
        /*0960*/ 	.word	0x00003150


	//   ....[2]....
        /*0964*/ 	.word	0x000031b0


	//   ....[3]....
        /*0968*/ 	.word	0x000040d0


	//   ....[4]....
        /*096c*/ 	.word	0x000050d0


	//   ....[5]....
        /*0970*/ 	.word	0x00005110


	//   ....[6]....
        /*0974*/ 	.word	0x00007e50


	//   ....[7]....
        /*0978*/ 	.word	0x00007ed0


	//   ....[8]....
        /*097c*/ 	.word	0x00007f00


	//   ....[9]....
        /*0980*/ 	.word	0x00007f80


	//----- nvinfo : EIATTR_MAX_THREADS
	.align		4
.L_49:
        /*0984*/ 	.byte	0x04, 0x05
        /*0986*/ 	.short	(.L_51 - .L_50)
.L_50:
        /*0988*/ 	.word	0x00000100
        /*098c*/ 	.word	0x00000001
        /*0990*/ 	.word	0x00000001


	//----- nvinfo : EIATTR_CRS_STACK_SIZE
	.align		4
.L_51:
        /*0994*/ 	.byte	0x04, 0x1e
        /*0996*/ 	.short	(.L_53 - .L_52)
.L_52:
        /*0998*/ 	.word	0x00000000


	//----- nvinfo : EIATTR_CBANK_PARAM_SIZE
	.align		4
.L_53:
        /*099c*/ 	.byte	0x03, 0x19
        /*099e*/ 	.short	0x0800


	//----- nvinfo : EIATTR_PARAM_CBANK
	.align		4
        /*09a0*/ 	.byte	0x04, 0x0a
        /*09a2*/ 	.short	(.L_55 - .L_54)
	.align		4
.L_54:
        /*09a4*/ 	.word	index@(.nv.constant0._ZN7cutlass13device_kernelINS_4gemm6kernel13GemmUniversalIN4cute5tupleIJiiiiEEENS1_10collective13CollectiveMmaINS1_35MainloopSm100TmaUmmaWarpSpecializedILi8ELi2ELi4ENS5_IJNS4_1CILi1EEENSA_ILi2EEESB_EEEEENS5_IJNSA_ILi128EEENSA_ILi64EEESG_EEENS_10bfloat16_tENS5_IJlSB_lEEESI_SJ_NS4_8TiledMMAINS4_8MMA_AtomIJNS4_20SM100_MMA_F16BF16_SSISI_SI_fLi128ELi64ELNS4_4UMMA5MajorE0ELSO_0ELNSN_7ScaleInE0ELSP_0EEEEEENS4_6LayoutINS5_IJSB_SB_SB_EEENS5_IJNSA_ILi0EEESU_SU_EEEEENS5_IJNS4_10UnderscoreESX_SX_EEEEENS4_23SM90_TMA_LOAD_MULTICASTENS4_14ComposedLayoutINS4_7SwizzleILi3ELi4ELi3EEENS4_18smem_ptr_flag_bitsILi16EEENSS_INS5_IJNSA_ILi8EEESG_EEENS5_IJSG_SB_EEEEEEEvNS4_8identityENS4_13SM90_TMA_LOADES1A_vS1B_EENS_8epilogue10collective18CollectiveEpilogueINS1E_23Sm100TmaWarpSpecializedILi3ELi2ELi32ELb1ELb0EEEJSH_NS5_IJNSS_ISF_SB_EENSS_INSA_ILi32EEESB_EEEEESI_SJ_SI_SJ_NS1E_6fusion15FusionCallbacksIS1I_NS1N_17LinearCombinationISI_fSI_fLNS_15FloatRoundStyleE2EEESH_S1M_JEEENS4_5SM1004TMEM4LOAD26SM100_TMEM_LOAD_32dp32b32xES1C_NS11_INS12_ILi2ELi4ELi3EEES15_NSS_INS5_IJS16_S1K_EEENS5_IJS1K_SB_EEEEEEENS4_39AutoVectorizingCopyWithAssumedAlignmentILi128EEENS4_14SM90_TMA_STOREES21_S23_S23_EEEvvEEEEvNT_6ParamsE)
        /*09a8*/ 	.short	0x0380
        /*09aa*/ 	.short	0x0800


	//----- nvinfo : EIATTR_SW_WAR
	.align		4
.L_55:
        /*09ac*/ 	.byte	0x04, 0x36
        /*09ae*/ 	.short	(.L_57 - .L_56)
.L_56:
        /*09b0*/ 	.word	0x00000008
.L_57:


//--------------------- .nv.callgraph             --------------------------
	.section	.nv.callgraph,"",@"SHT_CUDA_CALLGRAPH"
	.align	4
	.sectionentsize	8
	.align		4
        /*0000*/ 	.word	0x00000000
	.align		4
        /*0004*/ 	.word	0xffffffff
	.align		4
        /*0008*/ 	.word	index@(_ZN7cutlass13device_kernelINS_4gemm6kernel13GemmUniversalIN4cute5tupleIJiiiiEEENS1_10collective13CollectiveMmaINS1_35MainloopSm100TmaUmmaWarpSpecializedILi8ELi2ELi4ENS5_IJNS4_1CILi1EEENSA_ILi2EEESB_EEEEENS5_IJNSA_ILi128EEENSA_ILi64EEESG_EEENS_10bfloat16_tENS5_IJlSB_lEEESI_SJ_NS4_8TiledMMAINS4_8MMA_AtomIJNS4_20SM100_MMA_F16BF16_SSISI_SI_fLi128ELi64ELNS4_4UMMA5MajorE0ELSO_0ELNSN_7ScaleInE0ELSP_0EEEEEENS4_6LayoutINS5_IJSB_SB_SB_EEENS5_IJNSA_ILi0EEESU_SU_EEEEENS5_IJNS4_10UnderscoreESX_SX_EEEEENS4_23SM90_TMA_LOAD_MULTICASTENS4_14ComposedLayoutINS4_7SwizzleILi3ELi4ELi3EEENS4_18smem_ptr_flag_bitsILi16EEENSS_INS5_IJNSA_ILi8EEESG_EEENS5_IJSG_SB_EEEEEEEvNS4_8identityENS4_13SM90_TMA_LOADES1A_vS1B_EENS_8epilogue10collective18CollectiveEpilogueINS1E_23Sm100TmaWarpSpecializedILi3ELi2ELi32ELb1ELb0EEEJSH_NS5_IJNSS_ISF_SB_EENSS_INSA_ILi32EEESB_EEEEESI_SJ_SI_SJ_NS1E_6fusion15FusionCallbacksIS1I_NS1N_17LinearCombinationISI_fSI_fLNS_15FloatRoundStyleE2EEESH_S1M_JEEENS4_5SM1004TMEM4LOAD26SM100_TMEM_LOAD_32dp32b32xES1C_NS11_INS12_ILi2ELi4ELi3EEES15_NSS_INS5_IJS16_S1K_EEENS5_IJS1K_SB_EEEEEEENS4_39AutoVectorizingCopyWithAssumedAlignmentILi128EEENS4_14SM90_TMA_STOREES21_S23_S23_EEEvvEEEEvNT_6ParamsE)
	.align		4
        /*000c*/ 	.word	index@(__assertfail)
	.align		4
        /*0010*/ 	.word	0x00000000
	.align		4
        /*0014*/ 	.word	0xfffffffe
	.align		4
        /*0018*/ 	.word	0x00000000
	.align		4
        /*001c*/ 	.word	0xfffffffd
	.align		4
        /*0020*/ 	.word	0x00000000
	.align		4
        /*0024*/ 	.word	0xfffffffc


//--------------------- .nv.constant4             --------------------------
	.section	.nv.constant4,"a",@progbits
	.align	8
	.align		8
.nv.constant4:
        /*0000*/ 	.dword	__assertfail
	.align		8
        /*0008*/ 	.dword	__unnamed_1
	.align		8
        /*0010*/ 	.dword	__unnamed_2
	.align		8
        /*0018*/ 	.dword	_ZN40_INTERNAL_a130e11d_4_k_cu_5db3ea1e_313874cuda3std3__45__cpo5beginE
	.align		8
        /*0020*/ 	.dword	_ZN40_INTERNAL_a130e11d_4_k_cu_5db3ea1e_313874cuda3std3__45__cpo3endE
	.align		8
        /*0028*/ 	.dword	_ZN40_INTERNAL_a130e11d_4_k_cu_5db3ea1e_313874cuda3std3__45__cpo6cbeginE
	.align		8
        /*0030*/ 	.dword	_ZN40_INTERNAL_a130e11d_4_k_cu_5db3ea1e_313874cuda3std3__45__cpo4cendE
	.align		8
        /*0038*/ 	.dword	_ZN40_INTERNAL_a130e11d_4_k_cu_5db3ea1e_313874cuda3std3__442_GLOBAL__N__a130e11d_4_k_cu_5db3ea1e_313876ignoreE
	.align		8
        /*0040*/ 	.dword	_ZN40_INTERNAL_a130e11d_4_k_cu_5db3ea1e_313874cuda3std3__419piecewise_constructE
	.align		8
        /*0048*/ 	.dword	_ZN40_INTERNAL_a130e11d_4_k_cu_5db3ea1e_313874cuda3std3__48in_placeE
	.align		8
        /*0050*/ 	.dword	_ZN40_INTERNAL_a130e11d_4_k_cu_5db3ea1e_313874cuda3std6ranges3__45__cpo4swapE
	.align		8
        /*0058*/ 	.dword	_ZN40_INTERNAL_a130e11d_4_k_cu_5db3ea1e_313874cuda3std6ranges3__45__cpo9iter_moveE
	.align		8
        /*0060*/ 	.dword	_ZN40_INTERNAL_a130e11d_4_k_cu_5db3ea1e_313874cute7productE
	.align		8
        /*0068*/ 	.dword	_ZN40_INTERNAL_a130e11d_4_k_cu_5db3ea1e_313874cute1_E
	.align		8
        /*0070*/ 	.dword	$str$25
	.align		8
        /*0078*/ 	.dword	$str$26
	.align		8
        /*0080*/ 	.dword	$str$27
	.align		8
        /*0088*/ 	.dword	$str$28


//--------------------- .text._ZN7cutlass13device_kernelINS_4gemm6kernel13GemmUniversalIN4cute5tupleIJiiiiEEENS1_10collective13CollectiveMmaINS1_35MainloopSm100TmaUmmaWarpSpecializedILi8ELi2ELi4ENS5_IJNS4_1CILi1EEENSA_ILi2EEESB_EEEEENS5_IJNSA_ILi128EEENSA_ILi64EEESG_EEENS_10bfloat16_tENS5_IJlSB_lEEESI_SJ_NS4_8TiledMMAINS4_8MMA_AtomIJNS4_20SM100_MMA_F16BF16_SSISI_SI_fLi128ELi64ELNS4_4UMMA5MajorE0ELSO_0ELNSN_7ScaleInE0ELSP_0EEEEEENS4_6LayoutINS5_IJSB_SB_SB_EEENS5_IJNSA_ILi0EEESU_SU_EEEEENS5_IJNS4_10UnderscoreESX_SX_EEEEENS4_23SM90_TMA_LOAD_MULTICASTENS4_14ComposedLayoutINS4_7SwizzleILi3ELi4ELi3EEENS4_18smem_ptr_flag_bitsILi16EEENSS_INS5_IJNSA_ILi8EEESG_EEENS5_IJSG_SB_EEEEEEEvNS4_8identityENS4_13SM90_TMA_LOADES1A_vS1B_EENS_8epilogue10collective18CollectiveEpilogueINS1E_23Sm100TmaWarpSpecializedILi3ELi2ELi32ELb1ELb0EEEJSH_NS5_IJNSS_ISF_SB_EENSS_INSA_ILi32EEESB_EEEEESI_SJ_SI_SJ_NS1E_6fusion15FusionCallbacksIS1I_NS1N_17LinearCombinationISI_fSI_fLNS_15FloatRoundStyleE2EEESH_S1M_JEEENS4_5SM1004TMEM4LOAD26SM100_TMEM_LOAD_32dp32b32xES1C_NS11_INS12_ILi2ELi4ELi3EEES15_NSS_INS5_IJS16_S1K_EEENS5_IJS1K_SB_EEEEEEENS4_39AutoVectorizingCopyWithAssumedAlignmentILi128EEENS4_14SM90_TMA_STOREES21_S23_S23_EEEvvEEEEvNT_6ParamsE --------------------------
	.section	.text._ZN7cutlass13device_kernelINS_4gemm6kernel13GemmUniversalIN4cute5tupleIJiiiiEEENS1_10collective13CollectiveMmaINS1_35MainloopSm100TmaUmmaWarpSpecializedILi8ELi2ELi4ENS5_IJNS4_1CILi1EEENSA_ILi2EEESB_EEEEENS5_IJNSA_ILi128EEENSA_ILi64EEESG_EEENS_10bfloat16_tENS5_IJlSB_lEEESI_SJ_NS4_8TiledMMAINS4_8MMA_AtomIJNS4_20SM100_MMA_F16BF16_SSISI_SI_fLi128ELi64ELNS4_4UMMA5MajorE0ELSO_0ELNSN_7ScaleInE0ELSP_0EEEEEENS4_6LayoutINS5_IJSB_SB_SB_EEENS5_IJNSA_ILi0EEESU_SU_EEEEENS5_IJNS4_10UnderscoreESX_SX_EEEEENS4_23SM90_TMA_LOAD_MULTICASTENS4_14ComposedLayoutINS4_7SwizzleILi3ELi4ELi3EEENS4_18smem_ptr_flag_bitsILi16EEENSS_INS5_IJNSA_ILi8EEESG_EEENS5_IJSG_SB_EEEEEEEvNS4_8identityENS4_13SM90_TMA_LOADES1A_vS1B_EENS_8epilogue10collective18CollectiveEpilogueINS1E_23Sm100TmaWarpSpecializedILi3ELi2ELi32ELb1ELb0EEEJSH_NS5_IJNSS_ISF_SB_EENSS_INSA_ILi32EEESB_EEEEESI_SJ_SI_SJ_NS1E_6fusion15FusionCallbacksIS1I_NS1N_17LinearCombinationISI_fSI_fLNS_15FloatRoundStyleE2EEESH_S1M_JEEENS4_5SM1004TMEM4LOAD26SM100_TMEM_LOAD_32dp32b32xES1C_NS11_INS12_ILi2ELi4ELi3EEES15_NSS_INS5_IJS16_S1K_EEENS5_IJS1K_SB_EEEEEEENS4_39AutoVectorizingCopyWithAssumedAlignmentILi128EEENS4_14SM90_TMA_STOREES21_S23_S23_EEEvvEEEEvNT_6ParamsE,"ax",@progbits
	.align	128
.text._ZN7cutlass13device_kernelINS_4gemm6kernel13GemmUniversalIN4cute5tupleIJiiiiEEENS1_10collective13CollectiveMmaINS1_35MainloopSm100TmaUmmaWarpSpecializedILi8ELi2ELi4ENS5_IJNS4_1CILi1EEENSA_ILi2EEESB_EEEEENS5_IJNSA_ILi128EEENSA_ILi64EEESG_EEENS_10bfloat16_tENS5_IJlSB_lEEESI_SJ_NS4_8TiledMMAINS4_8MMA_AtomIJNS4_20SM100_MMA_F16BF16_SSISI_SI_fLi128ELi64ELNS4_4UMMA5MajorE0ELSO_0ELNSN_7ScaleInE0ELSP_0EEEEEENS4_6LayoutINS5_IJSB_SB_SB_EEENS5_IJNSA_ILi0EEESU_SU_EEEEENS5_IJNS4_10UnderscoreESX_SX_EEEEENS4_23SM90_TMA_LOAD_MULTICASTENS4_14ComposedLayoutINS4_7SwizzleILi3ELi4ELi3EEENS4_18smem_ptr_flag_bitsILi16EEENSS_INS5_IJNSA_ILi8EEESG_EEENS5_IJSG_SB_EEEEEEEvNS4_8identityENS4_13SM90_TMA_LOADES1A_vS1B_EENS_8epilogue10collective18CollectiveEpilogueINS1E_23Sm100TmaWarpSpecializedILi3ELi2ELi32ELb1ELb0EEEJSH_NS5_IJNSS_ISF_SB_EENSS_INSA_ILi32EEESB_EEEEESI_SJ_SI_SJ_NS1E_6fusion15FusionCallbacksIS1I_NS1N_17LinearCombinationISI_fSI_fLNS_15FloatRoundStyleE2EEESH_S1M_JEEENS4_5SM1004TMEM4LOAD26SM100_TMEM_LOAD_32dp32b32xES1C_NS11_INS12_ILi2ELi4ELi3EEES15_NSS_INS5_IJS16_S1K_EEENS5_IJS1K_SB_EEEEEEENS4_39AutoVectorizingCopyWithAssumedAlignmentILi128EEENS4_14SM90_TMA_STOREES21_S23_S23_EEEvvEEEEvNT_6ParamsE:
        .type           _ZN7cutlass13device_kernelINS_4gemm6kernel13GemmUniversalIN4cute5tupleIJiiiiEEENS1_10collective13CollectiveMmaINS1_35MainloopSm100TmaUmmaWarpSpecializedILi8ELi2ELi4ENS5_IJNS4_1CILi1EEENSA_ILi2EEESB_EEEEENS5_IJNSA_ILi128EEENSA_ILi64EEESG_EEENS_10bfloat16_tENS5_IJlSB_lEEESI_SJ_NS4_8TiledMMAINS4_8MMA_AtomIJNS4_20SM100_MMA_F16BF16_SSISI_SI_fLi128ELi64ELNS4_4UMMA5MajorE0ELSO_0ELNSN_7ScaleInE0ELSP_0EEEEEENS4_6LayoutINS5_IJSB_SB_SB_EEENS5_IJNSA_ILi0EEESU_SU_EEEEENS5_IJNS4_10UnderscoreESX_SX_EEEEENS4_23SM90_TMA_LOAD_MULTICASTENS4_14ComposedLayoutINS4_7SwizzleILi3ELi4ELi3EEENS4_18smem_ptr_flag_bitsILi16EEENSS_INS5_IJNSA_ILi8EEESG_EEENS5_IJSG_SB_EEEEEEEvNS4_8identityENS4_13SM90_TMA_LOADES1A_vS1B_EENS_8epilogue10collective18CollectiveEpilogueINS1E_23Sm100TmaWarpSpecializedILi3ELi2ELi32ELb1ELb0EEEJSH_NS5_IJNSS_ISF_SB_EENSS_INSA_ILi32EEESB_EEEEESI_SJ_SI_SJ_NS1E_6fusion15FusionCallbacksIS1I_NS1N_17LinearCombinationISI_fSI_fLNS_15FloatRoundStyleE2EEESH_S1M_JEEENS4_5SM1004TMEM4LOAD26SM100_TMEM_LOAD_32dp32b32xES1C_NS11_INS12_ILi2ELi4ELi3EEES15_NSS_INS5_IJS16_S1K_EEENS5_IJS1K_SB_EEEEEEENS4_39AutoVectorizingCopyWithAssumedAlignmentILi128EEENS4_14SM90_TMA_STOREES21_S23_S23_EEEvvEEEEvNT_6ParamsE,@function
        .size           _ZN7cutlass13device_kernelINS_4gemm6kernel13GemmUniversalIN4cute5tupleIJiiiiEEENS1_10collective13CollectiveMmaINS1_35MainloopSm100TmaUmmaWarpSpecializedILi8ELi2ELi4ENS5_IJNS4_1CILi1EEENSA_ILi2EEESB_EEEEENS5_IJNSA_ILi128EEENSA_ILi64EEESG_EEENS_10bfloat16_tENS5_IJlSB_lEEESI_SJ_NS4_8TiledMMAINS4_8MMA_AtomIJNS4_20SM100_MMA_F16BF16_SSISI_SI_fLi128ELi64ELNS4_4UMMA5MajorE0ELSO_0ELNSN_7ScaleInE0ELSP_0EEEEEENS4_6LayoutINS5_IJSB_SB_SB_EEENS5_IJNSA_ILi0EEESU_SU_EEEEENS5_IJNS4_10UnderscoreESX_SX_EEEEENS4_23SM90_TMA_LOAD_MULTICASTENS4_14ComposedLayoutINS4_7SwizzleILi3ELi4ELi3EEENS4_18smem_ptr_flag_bitsILi16EEENSS_INS5_IJNSA_ILi8EEESG_EEENS5_IJSG_SB_EEEEEEEvNS4_8identityENS4_13SM90_TMA_LOADES1A_vS1B_EENS_8epilogue10collective18CollectiveEpilogueINS1E_23Sm100TmaWarpSpecializedILi3ELi2ELi32ELb1ELb0EEEJSH_NS5_IJNSS_ISF_SB_EENSS_INSA_ILi32EEESB_EEEEESI_SJ_SI_SJ_NS1E_6fusion15FusionCallbacksIS1I_NS1N_17LinearCombinationISI_fSI_fLNS_15FloatRoundStyleE2EEESH_S1M_JEEENS4_5SM1004TMEM4LOAD26SM100_TMEM_LOAD_32dp32b32xES1C_NS11_INS12_ILi2ELi4ELi3EEES15_NSS_INS5_IJS16_S1K_EEENS5_IJS1K_SB_EEEEEEENS4_39AutoVectorizingCopyWithAssumedAlignmentILi128EEENS4_14SM90_TMA_STOREES21_S23_S23_EEEvvEEEEvNT_6ParamsE,(.L_x_174 - _ZN7cutlass13device_kernelINS_4gemm6kernel13GemmUniversalIN4cute5tupleIJiiiiEEENS1_10collective13CollectiveMmaINS1_35MainloopSm100TmaUmmaWarpSpecializedILi8ELi2ELi4ENS5_IJNS4_1CILi1EEENSA_ILi2EEESB_EEEEENS5_IJNSA_ILi128EEENSA_ILi64EEESG_EEENS_10bfloat16_tENS5_IJlSB_lEEESI_SJ_NS4_8TiledMMAINS4_8MMA_AtomIJNS4_20SM100_MMA_F16BF16_SSISI_SI_fLi128ELi64ELNS4_4UMMA5MajorE0ELSO_0ELNSN_7ScaleInE0ELSP_0EEEEEENS4_6LayoutINS5_IJSB_SB_SB_EEENS5_IJNSA_ILi0EEESU_SU_EEEEENS5_IJNS4_10UnderscoreESX_SX_EEEEENS4_23SM90_TMA_LOAD_MULTICASTENS4_14ComposedLayoutINS4_7SwizzleILi3ELi4ELi3EEENS4_18smem_ptr_flag_bitsILi16EEENSS_INS5_IJNSA_ILi8EEESG_EEENS5_IJSG_SB_EEEEEEEvNS4_8identityENS4_13SM90_TMA_LOADES1A_vS1B_EENS_8epilogue10collective18CollectiveEpilogueINS1E_23Sm100TmaWarpSpecializedILi3ELi2ELi32ELb1ELb0EEEJSH_NS5_IJNSS_ISF_SB_EENSS_INSA_ILi32EEESB_EEEEESI_SJ_SI_SJ_NS1E_6fusion15FusionCallbacksIS1I_NS1N_17LinearCombinationISI_fSI_fLNS_15FloatRoundStyleE2EEESH_S1M_JEEENS4_5SM1004TMEM4LOAD26SM100_TMEM_LOAD_32dp32b32xES1C_NS11_INS12_ILi2ELi4ELi3EEES15_NSS_INS5_IJS16_S1K_EEENS5_IJS1K_SB_EEEEEEENS4_39AutoVectorizingCopyWithAssumedAlignmentILi128EEENS4_14SM90_TMA_STOREES21_S23_S23_EEEvvEEEEvNT_6ParamsE)
        .other          _ZN7cutlass13device_kernelINS_4gemm6kernel13GemmUniversalIN4cute5tupleIJiiiiEEENS1_10collective13CollectiveMmaINS1_35MainloopSm100TmaUmmaWarpSpecializedILi8ELi2ELi4ENS5_IJNS4_1CILi1EEENSA_ILi2EEESB_EEEEENS5_IJNSA_ILi128EEENSA_ILi64EEESG_EEENS_10bfloat16_tENS5_IJlSB_lEEESI_SJ_NS4_8TiledMMAINS4_8MMA_AtomIJNS4_20SM100_MMA_F16BF16_SSISI_SI_fLi128ELi64ELNS4_4UMMA5MajorE0ELSO_0ELNSN_7ScaleInE0ELSP_0EEEEEENS4_6LayoutINS5_IJSB_SB_SB_EEENS5_IJNSA_ILi0EEESU_SU_EEEEENS5_IJNS4_10UnderscoreESX_SX_EEEEENS4_23SM90_TMA_LOAD_MULTICASTENS4_14ComposedLayoutINS4_7SwizzleILi3ELi4ELi3EEENS4_18smem_ptr_flag_bitsILi16EEENSS_INS5_IJNSA_ILi8EEESG_EEENS5_IJSG_SB_EEEEEEEvNS4_8identityENS4_13SM90_TMA_LOADES1A_vS1B_EENS_8epilogue10collective18CollectiveEpilogueINS1E_23Sm100TmaWarpSpecializedILi3ELi2ELi32ELb1ELb0EEEJSH_NS5_IJNSS_ISF_SB_EENSS_INSA_ILi32EEESB_EEEEESI_SJ_SI_SJ_NS1E_6fusion15FusionCallbacksIS1I_NS1N_17LinearCombinationISI_fSI_fLNS_15FloatRoundStyleE2EEESH_S1M_JEEENS4_5SM1004TMEM4LOAD26SM100_TMEM_LOAD_32dp32b32xES1C_NS11_INS12_ILi2ELi4ELi3EEES15_NSS_INS5_IJS16_S1K_EEENS5_IJS1K_SB_EEEEEEENS4_39AutoVectorizingCopyWithAssumedAlignmentILi128EEENS4_14SM90_TMA_STOREES21_S23_S23_EEEvvEEEEvNT_6ParamsE,@"STO_CUDA_ENTRY STV_DEFAULT"
_ZN7cutlass13device_kernelINS_4gemm6kernel13GemmUniversalIN4cute5tupleIJiiiiEEENS1_10collective13CollectiveMmaINS1_35MainloopSm100TmaUmmaWarpSpecializedILi8ELi2ELi4ENS5_IJNS4_1CILi1EEENSA_ILi2EEESB_EEEEENS5_IJNSA_ILi128EEENSA_ILi64EEESG_EEENS_10bfloat16_tENS5_IJlSB_lEEESI_SJ_NS4_8TiledMMAINS4_8MMA_AtomIJNS4_20SM100_MMA_F16BF16_SSISI_SI_fLi128ELi64ELNS4_4UMMA5MajorE0ELSO_0ELNSN_7ScaleInE0ELSP_0EEEEEENS4_6LayoutINS5_IJSB_SB_SB_EEENS5_IJNSA_ILi0EEESU_SU_EEEEENS5_IJNS4_10UnderscoreESX_SX_EEEEENS4_23SM90_TMA_LOAD_MULTICASTENS4_14ComposedLayoutINS4_7SwizzleILi3ELi4ELi3EEENS4_18smem_ptr_flag_bitsILi16EEENSS_INS5_IJNSA_ILi8EEESG_EEENS5_IJSG_SB_EEEEEEEvNS4_8identityENS4_13SM90_TMA_LOADES1A_vS1B_EENS_8epilogue10collective18CollectiveEpilogueINS1E_23Sm100TmaWarpSpecializedILi3ELi2ELi32ELb1ELb0EEEJSH_NS5_IJNSS_ISF_SB_EENSS_INSA_ILi32EEESB_EEEEESI_SJ_SI_SJ_NS1E_6fusion15FusionCallbacksIS1I_NS1N_17LinearCombinationISI_fSI_fLNS_15FloatRoundStyleE2EEESH_S1M_JEEENS4_5SM1004TMEM4LOAD26SM100_TMEM_LOAD_32dp32b32xES1C_NS11_INS12_ILi2ELi4ELi3EEES15_NSS_INS5_IJS16_S1K_EEENS5_IJS1K_SB_EEEEEEENS4_39AutoVectorizingCopyWithAssumedAlignmentILi128EEENS4_14SM90_TMA_STOREES21_S23_S23_EEEvvEEEEvNT_6ParamsE:
[----:B------:R-:W1:Y:S01]  /*0000*/  LDC R1, c[0x0][0x37c] ;  /* 0x0000df00ff017b82 */ /* 0x000e620000000800 */
[----:B------:R-:W2:Y:S01]  /*0010*/  S2R R91, SR_TID.X ;  /* 0x00000000005b7919 */ /* 0x000ea20000002100 */
[----:B------:R-:W3:Y:S01]  /*0020*/  LDCU.64 UR8, c[0x0][0x890] ;  /* 0x00011200ff0877ac */ /* 0x000ee20008000a00 */
[----:B------:R-:W-:Y:S02]  /*0030*/  PRMT R84, RZ, 0x7610, R84 ;  /* 0x00007610ff547816 */ /* 0x000fe40000000054 */
[----:B------:R-:W-:Y:S01]  /*0040*/  ELECT P3, URZ, PT ;  /* 0x0000000000ff782f */ /* 0x000fe20003860000 */
[----:B---3--:R-:W-:-:S04]  /*0050*/  UISETP.NE.U32.AND UP0, UPT, UR8, URZ, UPT ;  /* 0x000000ff0800728c */ /* 0x008fc8000bf05070 */
[----:B------:R-:W-:Y:S01]  /*0060*/  UISETP.NE.AND.EX UP0, UPT, UR9, URZ, UPT, UP0 ;  /* 0x000000ff0900728c */ /* 0x000fe2000bf05300 */
[----:B--2---:R-:W-:-:S05]  /*0070*/  SHF.R.U32.HI R85, RZ, 0x5, R91 ;  /* 0x00000005ff557819 */ /* 0x004fca000001165b */
[----:B------:R-:W2:Y:S02]  /*0080*/  SHFL.IDX PT, R0, R85, RZ, 0x1f ;  /* 0x00001fff55007589 */ /* 0x000ea400000e0000 */
[----:B--2---:R-:W-:Y:S01]  /*0090*/  R2UR UR22, R0 ;  /* 0x00000000001672ca */ /* 0x004fe200000e0000 */
[----:B-1----:R-:W-:-:S14]  /*00a0*/  BRA.U UP0, `(.L_x_0) ;  /* 0x0000000100307547 */ /* 0x002fdc000b800000 */
[----:B------:R-:W1:Y:S02]  /*00b0*/  LDCU.64 UR4, c[0x0][0x888] ;  /* 0x00011100ff0477ac */ /* 0x000e640008000a00 */
[----:B-1----:R-:W-:-:S04]  /*00c0*/  UISETP.NE.U32.AND UP0, UPT, UR4, URZ, UPT ;  /* 0x000000ff0400728c */ /* 0x002fc8000bf05070 */
[----:B------:R-:W-:-:S09]  /*00d0*/  UISETP.NE.AND.EX UP0, UPT, UR5, URZ, UPT, UP0 ;  /* 0x000000ff0500728c */ /* 0x000fd2000bf05300 */
[----:B------:R-:W-:Y:S05]  /*00e0*/  BRA.U !UP0, `(.L_x_1) ;  /* 0x0000000108147547 */ /* 0x000fea000b800000 */
[----:B------:R-:W1:Y:S01]  /*00f0*/  LDC.64 R2, c[0x0][0x888] ;  /* 0x00022200ff027b82 */ /* 0x000e620000000a00 */
[----:B------:R-:W1:Y:S02]  /*0100*/  LDCU.64 UR4, c[0x0][0x358] ;  /* 0x00006b00ff0477ac */ /* 0x000e640008000a00 */
[----:B-1----:R1:W5:Y:S01]  /*0110*/  LDG.E R41, desc[UR4][R2.64] ;  /* 0x0000000402297981 */ /* 0x002362000c1e1900 */
[----:B------:R-:W-:Y:S01]  /*0120*/  HFMA2 R84, -RZ, RZ, 0, 5.9604644775390625e-08 ;  /* 0x00000001ff547431 */ /* 0x000fe200000001ff */
[----:B------:R-:W-:Y:S05]  /*0130*/  BRA `(.L_x_0) ;  /* 0x00000000000c7947 */ /* 0x000fea0003800000 */
.L_x_1:
[----:B------:R-:W1:Y:S01]  /*0140*/  LDCU UR4, c[0x0][0x880] ;  /* 0x00011000ff0477ac */ /* 0x000e620008000800 */
[----:B------:R-:W-:Y:S01]  /*0150*/  HFMA2 R84, -RZ, RZ, 0, 5.9604644775390625e-08 ;  /* 0x00000001ff547431 */ /* 0x000fe200000001ff */
[----:B-1----:R-:W-:-:S07]  /*0160*/  MOV R41, UR4 ;  /* 0x0000000400297c02 */ /* 0x002fce0008000f00 */
.L_x_0:
[----:B------:R-:W2:Y:S02]  /*0170*/  LDCU.64 UR4, c[0x0][0x8b0] ;  /* 0x00011600ff0477ac */ /* 0x000ea40008000a00 */
[----:B--2---:R-:W-:-:S04]  /*0180*/  UISETP.NE.U32.AND UP0, UPT, UR4, URZ, UPT ;  /* 0x000000ff0400728c */ /* 0x004fc8000bf05070 */
[----:B------:R-:W-:-:S09]  /*0190*/  UISETP.NE.AND.EX UP0, UPT, UR5, URZ, UPT, UP0 ;  /* 0x000000ff0500728c */ /* 0x000fd2000bf05300 */
[----:B------:R-:W-:Y:S05]  /*01a0*/  BRA.U UP0, `(.L_x_2) ;  /* 0x0000000100287547 */ /* 0x000fea000b800000 */
[----:B------:R-:W2:Y:S02]  /*01b0*/  LDCU.64 UR4, c[0x0][0x8a8] ;  /* 0x00011500ff0477ac */ /* 0x000ea40008000a00 */
[----:B--2---:R-:W-:-:S04]  /*01c0*/  UISETP.NE.U32.AND UP0, UPT, UR4, URZ, UPT ;  /* 0x000000ff0400728c */ /* 0x004fc8000bf05070 */
[----:B------:R-:W-:-:S09]  /*01d0*/  UISETP.NE.AND.EX UP0, UPT, UR5, URZ, UPT, UP0 ;  /* 0x000000ff0500728c */ /* 0x000fd2000bf05300 */
[----:B------:R-:W-:Y:S05]  /*01e0*/  BRA.U !UP0, `(.L_x_3) ;  /* 0x0000000108107547 */ /* 0x000fea000b800000 */
[----:B------:R-:W2:Y:S01]  /*01f0*/  LDC.64 R38, c[0x0][0x8a8] ;  /* 0x00022a00ff267b82 */ /* 0x000ea20000000a00 */
[----:B------:R-:W2:Y:S02]  /*0200*/  LDCU.64 UR4, c[0x0][0x358] ;  /* 0x00006b00ff0477ac */ /* 0x000ea40008000a00 */
[----:B--2---:R2:W5:Y:S01]  /*0210*/  LDG.E R38, desc[UR4][R38.64] ;  /* 0x0000000426267981 */ /* 0x004562000c1e1900 */
[----:B------:R-:W-:Y:S05]  /*0220*/  BRA `(.L_x_2) ;  /* 0x0000000000087947 */ /* 0x000fea0003800000 */
.L_x_3:
[----:B------:R-:W2:Y:S02]  /*0230*/  LDCU UR4, c[0x0][0x8a0] ;  /* 0x00011400ff0477ac */ /* 0x000ea40008000800 */
[----:B--2---:R-:W-:Y:S02]  /*0240*/  MOV R38, UR4 ;  /* 0x0000000400267c02 */ /* 0x004fe40008000f00 */
.L_x_2:
[----:B------:R-:W-:Y:S01]  /*0250*/  IMAD.U32 R0, RZ, RZ, UR22 ;  /* 0x00000016ff007e24 */ /* 0x000fe2000f8e00ff */
[----:B------:R-:W-:Y:S04]  /*0260*/  BSSY.RECONVERGENT B0, `(.L_x_4) ;  /* 0x000000c000007945 */ /* 0x000fe80003800200 */
[C---:B------:R-:W-:Y:S02]  /*0270*/  ISETP.NE.OR P1, PT, R0.reuse, 0x1, !P3 ;  /* 0x000000010000780c */ /* 0x040fe40005f25670 */
[----:B------:R-:W-:-:S11]  /*0280*/  ISETP.NE.OR P0, PT, R0, 0x3, !P3 ;  /* 0x000000030000780c */ /* 0x000fd60005f05670 */
[----:B------:R-:W-:Y:S05]  /*0290*/  @P1 BRA `(.L_x_5) ;  /* 0x0000000000201947 */ /* 0x000fea0003800000 */
[----:B------:R-:W3:Y:S02]  /*02a0*/  LDCU.64 UR4, c[0x0][0x348] ;  /* 0x00006900ff0477ac */ /* 0x000ee40008000a00 */
[----:B---3--:R-:W-:Y:S02]  /*02b0*/  UIADD3 UR6, UP1, UPT, UR4, 0x80, URZ ;  /* 0x0000008004067890 */ /* 0x008fe4000ff3e0ff */
[----:B------:R-:W-:Y:S02]  /*02c0*/  UIADD3 UR4, UP0, UPT, UR4, 0x180, URZ ;  /* 0x0000018004047890 */ /* 0x000fe4000ff1e0ff */
[----:B------:R-:W-:Y:S02]  /*02d0*/  UIADD3.X UR7, UPT, UPT, URZ, UR5, URZ, UP1, !UPT ;  /* 0x00000005ff077290 */ /* 0x000fe40008ffe4ff */
[----:B------:R-:W-:-:S07]  /*02e0*/  UIADD3.X UR5, UPT, UPT, URZ, UR5, URZ, UP0, !UPT ;  /* 0x00000005ff057290 */ /* 0x000fce00087fe4ff */
[----:B------:R3:W-:Y:S02]  /*02f0*/  UTMACCTL.PF [UR6] ;  /* 0x00000000060079b9 */ /* 0x0007e40008040000 */
[----:B------:R3:W-:Y:S02]  /*0300*/  UTMACCTL.PF [UR4] ;  /* 0x00000000040079b9 */ /* 0x0007e40008040000 */
[----:B---3--:R-:W-:Y:S01]  /*0310*/  NOP ;  /* 0x0000000000007918 */ /* 0x008fe20000000000 */
.L_x_5:
[----:B------:R-:W-:Y:S05]  /*0320*/  BSYNC.RECONVERGENT B0 ;  /* 0x0000000000007941 */ /* 0x000fea0003800200 */
.L_x_4:
[----:B------:R-:W-:Y:S04]  /*0330*/  BSSY.RECONVERGENT B0, `(.L_x_6) ;  /* 0x000000a000007945 */ /* 0x000fe80003800200 */
        /* <DEDUP_REMOVED lines=9> */
.L_x_7:
[----:B------:R-:W-:Y:S05]  /*03d0*/  BSYNC.RECONVERGENT B0 ;  /* 0x0000000000007941 */ /* 0x000fea0003800200 */
.L_x_6:
[----:B------:R-:W3:Y:S01]  /*03e0*/  LDCU.64 UR4, c[0x0][0x888] ;  /* 0x00011100ff0477ac */ /* 0x000ee20008000a00 */
[----:B------:R-:W-:Y:S02]  /*03f0*/  UISETP.EQ.U32.AND UP1, UPT, UR8, URZ, UPT ;  /* 0x000000ff0800728c */ /* 0x000fe4000bf22070 */
[----:B------:R-:W-:Y:S02]  /*0400*/  UPLOP3.LUT UP3, UPT, UPT, UPT, UPT, 0x80, 0x8 ;  /* 0x000000000008789c */ /* 0x000fe40003f6f070 */
[----:B---3--:R-:W-:-:S04]  /*0410*/  UISETP.NE.U32.AND UP0, UPT, UR4, URZ, UPT ;  /* 0x000000ff0400728c */ /* 0x008fc8000bf05070 */
[----:B------:R-:W-:-:S04]  /*0420*/  UISETP.NE.AND.EX UP0, UPT, UR5, URZ, UPT, UP0 ;  /* 0x000000ff0500728c */ /* 0x000fc8000bf05300 */
[----:B------:R-:W-:-:S04]  /*0430*/  UISETP.EQ.OR.EX UP2, UPT, UR9, URZ, !UP0, UP1 ;  /* 0x000000ff0900728c */ /* 0x000fc8000c742710 */
[----:B------:R-:W-:-:S06]  /*0440*/  UP2UR UR4, UPR, URZ, 0x4 ;  /* 0x00000004ff047883 */ /* 0x000fcc0008000000 */
[----:B------:R-:W-:Y:S01]  /*0450*/  MOV R88, UR4 ;  /* 0x0000000400587c02 */ /* 0x000fe20008000f00 */
[----:B------:R-:W-:Y:S06]  /*0460*/  BRA.U !UP2, `(.L_x_8) ;  /* 0x000000010a207547 */ /* 0x000fec000b800000 */
[----:B------:R-:W-:Y:S01]  /*0470*/  UISETP.NE.U32.AND UP1, UPT, UR8, URZ, UPT ;  /* 0x000000ff0800728c */ /* 0x000fe2000bf25070 */
[----:B-----5:R-:W-:Y:S01]  /*0480*/  FSETP.NEU.AND P0, PT, R41, RZ, PT ;  /* 0x000000ff2900720b */ /* 0x020fe20003f0d000 */
[----:B------:R-:W-:Y:S02]  /*0490*/  USEL UR4, URZ, 0xffffffff, UP0 ;  /* 0xffffffffff047887 */ /* 0x000fe40008000000 */
[----:B------:R-:W-:-:S10]  /*04a0*/  UISETP.NE.AND.EX UP1, UPT, UR9, URZ, UPT, UP1 ;  /* 0x000000ff0900728c */ /* 0x000fd4000bf25310 */
[----:B------:R-:W-:Y:S01]  /*04b0*/  VOTEU.ANY UP0, P0 ;  /* 0x0000000000ff7886 */ /* 0x000fe20000000100 */
[----:B------:R-:W-:-:S04]  /*04c0*/  @!UP1 USEL UR4, URZ, 0xffffffff, UP0 ;  /* 0xffffffffff049887 */ /* 0x000fc80008000000 */
[----:B------:R-:W-:-:S04]  /*04d0*/  ULOP3.LUT UR4, UR4, 0x1, URZ, 0xc0, !UPT ;  /* 0x0000000104047892 */ /* 0x000fc8000f8ec0ff */
[----:B------:R-:W-:-:S11]  /*04e0*/  UISETP.NE.U32.AND UP3, UPT, UR4, 0x1, UPT ;  /* 0x000000010400788c */ /* 0x000fd6000bf65070 */
.L_x_8:
[----:B-1----:R-:W1:Y:S01]  /*04f0*/  SHFL.IDX PT, R2, R85, RZ, 0x1f ;  /* 0x00001fff55027589 */ /* 0x002e6200000e0000 */
[----:B------:R-:W-:-:S04]  /*0500*/  UISETP.NE.AND UP0, UPT, UR22, 0x2, UPT ;  /* 0x000000021600788c */ /* 0x000fc8000bf05270 */
[----:B------:R-:W-:Y:S01]  /*0510*/  USEL UR37, URZ, 0x1, UP0 ;  /* 0x00000001ff257887 */ /* 0x000fe20008000000 */
[----:B-1----:R-:W-:-:S13]  /*0520*/  ISETP.NE.AND P0, PT, R2, RZ, PT ;  /* 0x000000ff0200720c */ /* 0x002fda0003f05270 */
[----:B------:R-:W-:Y:S05]  /*0530*/  @P0 BRA `(.L_x_9) ;  /* 0x0000000000840947 */ /* 0x000fea0003800000 */
[----:B------:R-:W-:Y:S01]  /*0540*/  ELECT P0, URZ, PT ;  /* 0x0000000000ff782f */ /* 0x000fe20003800000 */
[----:B------:R-:W-:-:S12]  /*0550*/  BSSY.RECONVERGENT B0, `(.L_x_9) ;  /* 0x000001f000007945 */ /* 0x000fd80003800200 */
[----:B------:R-:W-:Y:S05]  /*0560*/  @!P0 BRA `(.L_x_10) ;  /* 0x0000000000748947 */ /* 0x000fea0003800000 */
[----:B------:R-:W1:Y:S01]  /*0570*/  S2UR UR4, SR_CgaCtaId ;  /* 0x00000000000479c3 */ /* 0x000e620000008800 */
[----:B------:R-:W-:Y:S01]  /*0580*/  UMOV UR5, 0x400 ;  /* 0x0000040000057882 */ /* 0x000fe20000000000 */
[----:B------:R-:W-:Y:S01]  /*0590*/  UMOV UR8, 0x1 ;  /* 0x0000000100087882 */ /* 0x000fe20000000000 */
[----:B------:R-:W-:Y:S01]  /*05a0*/  UMOV UR6, 0x2 ;  /* 0x0000000200067882 */ /* 0x000fe20000000000 */
[----:B------:R-:W-:-:S04]  /*05b0*/  UIADD3 UR8, UPT, UPT, -UR8, 0x100000, URZ ;  /* 0x0010000008087890 */ /* 0x000fc8000fffe1ff */
[----:B------:R-:W-:Y:S02]  /*05c0*/  USHF.L.U32 UR9, UR8, 0xb, URZ ;  /* 0x0000000b08097899 */ /* 0x000fe400080006ff */
[----:B------:R-:W-:Y:S02]  /*05d0*/  USHF.L.U32 UR8, UR8, 0x1, URZ ;  /* 0x0000000108087899 */ /* 0x000fe400080006ff */
[----:B------:R-:W-:-:S04]  /*05e0*/  UIADD3 UR6, UPT, UPT, -UR6, 0x100000, URZ ;  /* 0x0010000006067890 */ /* 0x000fc8000fffe1ff */
[----:B------:R-:W-:Y:S02]  /*05f0*/  USHF.L.U32 UR7, UR6, 0xb, URZ ;  /* 0x0000000b06077899 */ /* 0x000fe400080006ff */
[----:B------:R-:W-:Y:S02]  /*0600*/  USHF.L.U32 UR6, UR6, 0x1, URZ ;  /* 0x0000000106067899 */ /* 0x000fe400080006ff */
[----:B-1----:R-:W-:Y:S01]  /*0610*/  ULEA UR4, UR4, UR5, 0x18 ;  /* 0x0000000504047291 */ /* 0x002fe2000f8ec0ff */
[----:B------:R-:W1:Y:S11]  /*0620*/  FENCE.VIEW.ASYNC.S ;  /* 0x00000000000073c6 */ /* 0x000e760000000000 */
[----:B-1----:R1:W3:Y:S01]  /*0630*/  SYNCS.EXCH.64 URZ, [UR4], UR8 ;  /* 0x0000000804ff75b2 */ /* 0x0022e20008000100 */
[----:B------:R1:W4:Y:S01]  /*0640*/  SYNCS.EXCH.64 URZ, [UR4+0x40], UR6 ;  /* 0x0000400604ff75b2 */ /* 0x0003220008000100 */
[----:B------:R1:W1:Y:S01]  /*0650*/  SYNCS.EXCH.64 URZ, [UR4+0x8], UR8 ;  /* 0x0000080804ff75b2 */ /* 0x0002620008000100 */
        /* <DEDUP_REMOVED lines=13> */
[----:B------:R-:W-:Y:S01]  /*0730*/  NOP ;  /* 0x0000000000007918 */ /* 0x000fe20000000000 */
.L_x_10:
[----:B-1----:R-:W-:Y:S05]  /*0740*/  BSYNC.RECONVERGENT B0 ;  /* 0x0000000000007941 */ /* 0x002fea0003800200 */
.L_x_9:
[----:B------:R-:W1:Y:S01]  /*0750*/  SHFL.IDX PT, R2, R85, RZ, 0x1f ;  /* 0x00001fff55027589 */ /* 0x000e6200000e0000 */
[----:B------:R-:W-:Y:S01]  /*0760*/  NOP ;  /* 0x0000000000007918 */ /* 0x000fe20000000000 */
[----:B-1----:R-:W-:-:S13]  /*0770*/  ISETP.NE.AND P0, PT, R2, 0x1, PT ;  /* 0x000000010200780c */ /* 0x002fda0003f05270 */
[----:B------:R-:W-:Y:S05]  /*0780*/  @P0 BRA `(.L_x_11) ;  /* 0x0000000000500947 */ /* 0x000fea0003800000 */
        /* <DEDUP_REMOVED lines=9> */
[----:B------:R-:W-:Y:S01]  /*0820*/  USHF.L.U32 UR6, UR6, 0x1, URZ ;  /* 0x0000000106067899 */ /* 0x000fe200080006ff */
[----:B------:R-:W-:Y:S01]  /*0830*/  ELECT P0, URZ, PT ;  /* 0x0000000000ff782f */ /* 0x000fe20003800000 */
[----:B-1----:R-:W-:Y:S01]  /*0840*/  ULEA UR4, UR4, UR5, 0x18 ;  /* 0x0000000504047291 */ /* 0x002fe2000f8ec0ff */
[----:B------:R-:W1:Y:S11]  /*0850*/  FENCE.VIEW.ASYNC.S ;  /* 0x00000000000073c6 */ /* 0x000e760000000000 */
[----:B-1----:R1:W1:Y:S01]  /*0860*/  SYNCS.EXCH.64 URZ, [UR4+0x80], UR8 ;  /* 0x0000800804ff75b2 */ /* 0x0022620008000100 */
[----:B------:R1:W1:Y:S01]  /*0870*/  SYNCS.EXCH.64 URZ, [UR4+0x98], UR6 ;  /* 0x0000980604ff75b2 */ /* 0x0002620008000100 */
[----:B------:R1:W1:Y:S01]  /*0880*/  SYNCS.EXCH.64 URZ, [UR4+0x88], UR8 ;  /* 0x0000880804ff75b2 */ /* 0x0002620008000100 */
[----:B------:R1:W1:Y:S01]  /*0890*/  SYNCS.EXCH.64 URZ, [UR4+0xa0], UR6 ;  /* 0x0000a00604ff75b2 */ /* 0x0002620008000100 */
[----:B------:R1:W1:Y:S01]  /*08a0*/  SYNCS.EXCH.64 URZ, [UR4+0x90], UR8 ;  /* 0x0000900804ff75b2 */ /* 0x0002620008000100 */
[----:B------:R1:W1:Y:S01]  /*08b0*/  SYNCS.EXCH.64 URZ, [UR4+0xa8], UR6 ;  /* 0x0000a80604ff75b2 */ /* 0x0002620008000100 */
[----:B------:R-:W-:Y:S01]  /*08c0*/  NOP ;  /* 0x0000000000007918 */ /* 0x000fe20000000000 */
.L_x_11:
[----:B------:R-:W2:Y:S01]  /*08d0*/  SHFL.IDX PT, R2, R85, RZ, 0x1f ;  /* 0x00001fff55027589 */ /* 0x000ea200000e0000 */
[----:B------:R-:W-:Y:S01]  /*08e0*/  NOP ;  /* 0x0000000000007918 */ /* 0x000fe20000000000 */
[----:B--2---:R-:W-:-:S13]  /*08f0*/  ISETP.NE.AND P0, PT, R2, 0x3, PT ;  /* 0x000000030200780c */ /* 0x004fda0003f05270 */
[----:B------:R-:W-:Y:S05]  /*0900*/  @P0 BRA `(.L_x_12) ;  /* 0x0000000000300947 */ /* 0x000fea0003800000 */
[----:B-1----:R-:W1:Y:S01]  /*0910*/  S2UR UR6, SR_CgaCtaId ;  /* 0x00000000000679c3 */ /* 0x002e620000008800 */
[----:B------:R-:W-:Y:S01]  /*0920*/  UMOV UR4, 0x400 ;  /* 0x0000040000047882 */ /* 0x000fe20000000000 */
[----:B------:R-:W-:Y:S01]  /*0930*/  UMOV UR5, 0x20 ;  /* 0x0000002000057882 */ /* 0x000fe20000000000 */
[----:B------:R-:W-:Y:S01]  /*0940*/  ELECT P0, URZ, PT ;  /* 0x0000000000ff782f */ /* 0x000fe20003800000 */
[----:B-1----:R-:W-:Y:S02]  /*0950*/  ULEA UR6, UR6, UR4, 0x18 ;  /* 0x0000000406067291 */ /* 0x002fe4000f8ec0ff */
[----:B------:R-:W-:-:S04]  /*0960*/  UIADD3 UR4, UPT, UPT, -UR5, 0x100000, URZ ;  /* 0x0010000005047890 */ /* 0x000fc8000fffe1ff */
[----:B------:R-:W-:Y:S02]  /*0970*/  USHF.L.U32 UR5, UR4, 0xb, URZ ;  /* 0x0000000b04057899 */ /* 0x000fe400080006ff */
[----:B------:R-:W-:Y:S01]  /*0980*/  USHF.L.U32 UR4, UR4, 0x1, URZ ;  /* 0x0000000104047899 */ /* 0x000fe200080006ff */
[----:B------:R-:W1:Y:S11]  /*0990*/  FENCE.VIEW.ASYNC.S ;  /* 0x00000000000073c6 */ /* 0x000e760000000000 */
[----:B-1----:R2:W1:Y:S01]  /*09a0*/  SYNCS.EXCH.64 URZ, [UR6+0xb0], UR4 ;  /* 0x0000b00406ff75b2 */ /* 0x0024620008000100 */
[----:B------:R2:W1:Y:S02]  /*09b0*/  SYNCS.EXCH.64 URZ, [UR6+0xb8], UR4 ;  /* 0x0000b80406ff75b2 */ /* 0x0004640008000100 */
[----:B--2---:R-:W-:Y:S01]  /*09c0*/  NOP ;  /* 0x0000000000007918 */ /* 0x004fe20000000000 */
.L_x_12:
[----:B------:R-:W2:Y:S01]  /*09d0*/  SHFL.IDX PT, R2, R85, RZ, 0x1f ;  /* 0x00001fff55027589 */ /* 0x000ea200000e0000 */
[----:B------:R-:W-:Y:S01]  /*09e0*/  NOP ;  /* 0x0000000000007918 */ /* 0x000fe20000000000 */
[----:B--2---:R-:W-:-:S13]  /*09f0*/  ISETP.NE.AND P0, PT, R2, 0x4, PT ;  /* 0x000000040200780c */ /* 0x004fda0003f05270 */
[----:B------:R-:W-:Y:S05]  /*0a00*/  @P0 BRA `(.L_x_13) ;  /* 0x00000000004c0947 */ /* 0x000fea0003800000 */
[----:B-1----:R-:W1:Y:S01]  /*0a10*/  S2UR UR6, SR_CgaCtaId ;  /* 0x00000000000679c3 */ /* 0x002e620000008800 */
[----:B------:R-:W-:Y:S01]  /*0a20*/  UMOV UR4, 0x1e0 ;  /* 0x000001e000047882 */ /* 0x000fe20000000000 */
[----:B------:R-:W-:Y:S01]  /*0a30*/  UMOV UR5, 0x400 ;  /* 0x0000040000057882 */ /* 0x000fe20000000000 */
[----:B------:R-:W-:Y:S01]  /*0a40*/  USEL UR4, UR4, 0x1a0, UP3 ;  /* 0x000001a004047887 */ /* 0x000fe20009800000 */
[----:B------:R-:W-:Y:S01]  /*0a50*/  UMOV UR8, 0x1 ;  /* 0x0000000100087882 */ /* 0x000fe20000000000 */
[----:B------:R-:W-:Y:S01]  /*0a60*/  ELECT P0, URZ, PT ;  /* 0x0000000000ff782f */ /* 0x000fe20003800000 */
[----:B------:R-:W-:-:S04]  /*0a70*/  UIADD3 UR8, UPT, UPT, -UR8, 0x100000, URZ ;  /* 0x0010000008087890 */ /* 0x000fc8000fffe1ff */
[----:B------:R-:W-:Y:S02]  /*0a80*/  USHF.L.U32 UR9, UR8, 0xb, URZ ;  /* 0x0000000b08097899 */ /* 0x000fe400080006ff */
[----:B------:R-:W-:Y:S02]  /*0a90*/  USHF.L.U32 UR8, UR8, 0x1, URZ ;  /* 0x0000000108087899 */ /* 0x000fe400080006ff */
[----:B-1----:R-:W-:Y:S02]  /*0aa0*/  ULEA UR6, UR6, UR5, 0x18 ;  /* 0x0000000506067291 */ /* 0x002fe4000f8ec0ff */
[----:B------:R-:W-:-:S04]  /*0ab0*/  UIADD3 UR4, UPT, UPT, -UR4, 0x100000, URZ ;  /* 0x0010000004047890 */ /* 0x000fc8000fffe1ff */
[----:B------:R-:W-:Y:S02]  /*0ac0*/  USHF.L.U32 UR5, UR4, 0xb, URZ ;  /* 0x0000000b04057899 */ /* 0x000fe400080006ff */
[----:B------:R-:W-:Y:S01]  /*0ad0*/  USHF.L.U32 UR4, UR4, 0x1, URZ ;  /* 0x0000000104047899 */ /* 0x000fe200080006ff */
[----:B------:R-:W1:Y:S03]  /*0ae0*/  FENCE.VIEW.ASYNC.S ;  /* 0x00000000000073c6 */ /* 0x000e660000000000 */
[----:B-1----:R2:W1:Y:S08]  /*0af0*/  SYNCS.EXCH.64 URZ, [UR6+0xc0], UR8 ;  /* 0x0000c00806ff75b2 */ /* 0x0024700008000100 */
[----:B------:R2:W1:Y:S01]  /*0b00*/  SYNCS.EXCH.64 URZ, [UR6+0xd0], UR4 ;  /* 0x0000d00406ff75b2 */ /* 0x0004620008000100 */
[----:B------:R2:W1:Y:S01]  /*0b10*/  SYNCS.EXCH.64 URZ, [UR6+0xc8], UR8 ;  /* 0x0000c80806ff75b2 */ /* 0x0004620008000100 */
[----:B------:R2:W1:Y:S02]  /*0b20*/  SYNCS.EXCH.64 URZ, [UR6+0xd8], UR4 ;  /* 0x0000d80406ff75b2 */ /* 0x0004640008000100 */
[----:B--2---:R-:W-:Y:S01]  /*0b30*/  NOP ;  /* 0x0000000000007918 */ /* 0x004fe20000000000 */
.L_x_13:
[----:B------:R-:W2:Y:S01]  /*0b40*/  SHFL.IDX PT, R2, R85, RZ, 0x1f ;  /* 0x00001fff55027589 */ /* 0x000ea200000e0000 */
[----:B------:R-:W-:Y:S01]  /*0b50*/  NOP ;  /* 0x0000000000007918 */ /* 0x000fe20000000000 */
[----:B--2---:R-:W-:-:S13]  /*0b60*/  ISETP.NE.AND P0, PT, R2, 0x5, PT ;  /* 0x000000050200780c */ /* 0x004fda0003f05270 */
[----:B------:R-:W-:Y:S05]  /*0b70*/  @P0 BRA `(.L_x_14) ;  /* 0x0000000000580947 */ /* 0x000fea0003800000 */
[----:B-1----:R-:W1:Y:S01]  /*0b80*/  S2UR UR4, SR_CgaCtaId ;  /* 0x00000000000479c3 */ /* 0x002e620000008800 */
        /* <DEDUP_REMOVED lines=18> */
[----:B------:R2:W1:Y:S01]  /*0cb0*/  SYNCS.EXCH.64 URZ, [UR4+0xf8], UR8 ;  /* 0x0000f80804ff75b2 */ /* 0x0004620008000100 */
[----:B------:R2:W1:Y:S02]  /*0cc0*/  SYNCS.EXCH.64 URZ, [UR4+0x118], UR6 ;  /* 0x0001180604ff75b2 */ /* 0x0004640008000100 */
[----:B--2---:R-:W-:Y:S01]  /*0cd0*/  NOP ;  /* 0x0000000000007918 */ /* 0x004fe20000000000 */
.L_x_14:
[----:B------:R-:W2:Y:S01]  /*0ce0*/  SHFL.IDX PT, R2, R85, RZ, 0x1f ;  /* 0x00001fff55027589 */ /* 0x000ea200000e0000 */
[----:B------:R-:W-:Y:S01]  /*0cf0*/  NOP ;  /* 0x0000000000007918 */ /* 0x000fe20000000000 */
[----:B--2---:R-:W-:-:S13]  /*0d00*/  ISETP.NE.AND P0, PT, R2, 0x3, PT ;  /* 0x000000030200780c */ /* 0x004fda0003f05270 */
[----:B------:R-:W-:Y:S05]  /*0d10*/  @P0 BRA `(.L_x_15) ;  /* 0x0000000000380947 */ /* 0x000fea0003800000 */
[----:B------:R-:W2:Y:S01]  /*0d20*/  S2UR UR5, SR_CgaCtaId ;  /* 0x00000000000579c3 */ /* 0x000ea20000008800 */
[----:B-1----:R-:W-:Y:S01]  /*0d30*/  UMOV UR4, 0x400 ;  /* 0x0000040000047882 */ /* 0x002fe20000000000 */
[----:B------:R-:W-:Y:S01]  /*0d40*/  UMOV UR6, 0x20 ;  /* 0x0000002000067882 */ /* 0x000fe20000000000 */
[----:B------:R-:W-:Y:S01]  /*0d50*/  ELECT P0, URZ, PT ;  /* 0x0000000000ff782f */ /* 0x000fe20003800000 */
[----:B------:R-:W-:-:S04]  /*0d60*/  UIADD3 UR6, UPT, UPT, -UR6, 0x100000, URZ ;  /* 0x0010000006067890 */ /* 0x000fc8000fffe1ff */
[----:B------:R-:W-:Y:S02]  /*0d70*/  USHF.L.U32 UR7, UR6, 0xb, URZ ;  /* 0x0000000b06077899 */ /* 0x000fe400080006ff */
[----:B------:R-:W-:Y:S02]  /*0d80*/  USHF.L.U32 UR6, UR6, 0x1, URZ ;  /* 0x0000000106067899 */ /* 0x000fe400080006ff */
[----:B--2---:R-:W-:Y:S01]  /*0d90*/  ULEA UR4, UR5, UR4, 0x18 ;  /* 0x0000000405047291 */ /* 0x004fe2000f8ec0ff */
[----:B------:R-:W1:Y:S11]  /*0da0*/  FENCE.VIEW.ASYNC.S ;  /* 0x00000000000073c6 */ /* 0x000e760000000000 */
[----:B-1----:R2:W1:Y:S01]  /*0db0*/  SYNCS.EXCH.64 URZ, [UR4+0x120], UR6 ;  /* 0x0001200604ff75b2 */ /* 0x0024620008000100 */
[----:B------:R2:W1:Y:S01]  /*0dc0*/  SYNCS.EXCH.64 URZ, [UR4+0x130], UR6 ;  /* 0x0001300604ff75b2 */ /* 0x0004620008000100 */
[----:B------:R2:W1:Y:S01]  /*0dd0*/  SYNCS.EXCH.64 URZ, [UR4+0x128], UR6 ;  /* 0x0001280604ff75b2 */ /* 0x0004620008000100 */
[----:B------:R2:W1:Y:S02]  /*0de0*/  SYNCS.EXCH.64 URZ, [UR4+0x138], UR6 ;  /* 0x0001380604ff75b2 */ /* 0x0004640008000100 */
[----:B--2---:R-:W-:Y:S01]  /*0df0*/  NOP ;  /* 0x0000000000007918 */ /* 0x004fe20000000000 */
.L_x_15:
[----:B-1----:R-:W1:Y:S01]  /*0e00*/  LDCU UR4, c[0x0][0x36c] ;  /* 0x00006d80ff0477ac */ /* 0x002e620008000800 */
[----:B------:R-:W-:Y:S01]  /*0e10*/  ISETP.NE.OR P3, PT, R0, 0x2, !P3 ;  /* 0x000000020000780c */ /* 0x000fe20005f65670 */
[----:B------:R-:W-:Y:S01]  /*0e20*/  NOP ;  /* 0x0000000000007918 */ /* 0x000fe20000000000 */
[----:B------:R-:W-:Y:S01]  /*0e30*/  LOP3.LUT R0, R91, 0x1f, RZ, 0xc0, !PT ;  /* 0x0000001f5b007812 */ /* 0x000fe200078ec0ff */
[----:B------:R-:W-:Y:S02]  /*0e40*/  UISETP.NE.AND UP4, UPT, UR22, URZ, UPT ;  /* 0x000000ff1600728c */ /* 0x000fe4000bf85270 */
[----:B-1----:R-:W-:-:S09]  /*0e50*/  UISETP.EQ.U32.AND UP5, UPT, UR4, 0x1, UPT ;  /* 0x000000010400788c */ /* 0x002fd2000bfa2070 */
[----:B------:R-:W-:Y:S05]  /*0e60*/  BRA.U !UP5, `(.L_x_16) ;  /* 0x000000010d087547 */ /* 0x000fea000b800000 */
[----:B---34-:R-:W-:Y:S01]  /*0e70*/  UCGABAR_ARV ;  /* 0x00000000000079c7 */ /* 0x018fe20008000000 */
[----:B------:R-:W-:Y:S05]  /*0e80*/  BRA `(.L_x_17) ;  /* 0x0000000000047947 */ /* 0x000fea0003800000 */
.L_x_16:
[----:B---34-:R-:W-:Y:S01]  /*0e90*/  NOP ;  /* 0x0000000000007918 */ /* 0x018fe20000000000 */
.L_x_17:
[----:B------:R-:W1:Y:S01]  /*0ea0*/  S2UR UR7, SR_CTAID.X ;  /* 0x00000000000779c3 */ /* 0x000e620000002500 */
[----:B------:R-:W-:-:S05]  /*0eb0*/  CS2R.32 R87, SR_CgaSize ;  /* 0x0000000000577805 */ /* 0x000fca0000008a00 */
[----:B------:R-:W-:-:S05]  /*0ec0*/  IMAD R87, R87, -0xa0, RZ ;  /* 0xffffff6057577824 */ /* 0x000fca00078e02ff */
[----:B------:R-:W-:-:S14]  /*0ed0*/  R2UR UR5, R87 ;  /* 0x00000000570572ca */ /* 0x000fdc00000e0000 */
[----:B------:R-:W2:Y:S01]  /*0ee0*/  LDCU UR5, c[0x0][UR5+0x2b0] ;  /* 0x00005600050577ac */ /* 0x000ea20008000800 */
[----:B------:R-:W-:-:S05]  /*0ef0*/  CS2R.32 R87, SR_CgaSize ;  /* 0x0000000000577805 */ /* 0x000fca0000008a00 */
[----:B------:R-:W-:-:S05]  /*0f00*/  IMAD R87, R87, -0xa0, RZ ;  /* 0xffffff6057577824 */ /* 0x000fca00078e02ff */
[----:B------:R-:W-:-:S14]  /*0f10*/  R2UR UR4, R87 ;  /* 0x00000000570472ca */ /* 0x000fdc00000e0000 */
[----:B------:R-:W3:Y:S01]  /*0f20*/  LDCU UR4, c[0x0][UR4+0x2b4] ;  /* 0x00005680040477ac */ /* 0x000ee20008000800 */
[----:B------:R-:W4:Y:S01]  /*0f30*/  S2UR UR8, SR_CTAID.Y ;  /* 0x00000000000879c3 */ /* 0x000f220000002600 */
[----:B------:R-:W-:-:S05]  /*0f40*/  CS2R.32 R87, SR_CgaSize ;  /* 0x0000000000577805 */ /* 0x000fca0000008a00 */
[----:B------:R-:W-:-:S05]  /*0f50*/  IMAD R87, R87, -0xa0, RZ ;  /* 0xffffff6057577824 */ /* 0x000fca00078e02ff */
[----:B------:R-:W-:-:S14]  /*0f60*/  R2UR UR9, R87 ;  /* 0x00000000570972ca */ /* 0x000fdc00000e0000 */
[----:B------:R-:W3:Y:S01]  /*0f70*/  LDCU UR9, c[0x0][UR9+0x2a0] ;  /* 0x00005400090977ac */ /* 0x000ee20008000800 */
[----:B------:R-:W-:-:S05]  /*0f80*/  CS2R.32 R87, SR_CgaSize ;  /* 0x0000000000577805 */ /* 0x000fca0000008a00 */
[----:B------:R-:W-:-:S05]  /*0f90*/  IMAD R87, R87, -0xa0, RZ ;  /* 0xffffff6057577824 */ /* 0x000fca00078e02ff */
[----:B------:R-:W-:-:S14]  /*0fa0*/  R2UR UR10, R87 ;  /* 0x00000000570a72ca */ /* 0x000fdc00000e0000 */
[----:B------:R-:W3:Y:S01]  /*0fb0*/  LDCU UR10, c[0x0][UR10+0x2a4] ;  /* 0x000054800a0a77ac */ /* 0x000ee20008000800 */
[----:B------:R-:W3:Y:S01]  /*0fc0*/  S2UR UR11, SR_CgaCtaId ;  /* 0x00000000000b79c3 */ /* 0x000ee20000008800 */
[----:B------:R-:W3:Y:S01]  /*0fd0*/  LDCU UR23, c[0x0][0xb24] ;  /* 0x00016480ff1777ac */ /* 0x000ee20008000800 */
[----:B------:R-:W3:Y:S01]  /*0fe0*/  LDCU UR40, c[0x0][0xb24] ;  /* 0x00016480ff2877ac */ /* 0x000ee20008000800 */
[----:B-1----:R-:W-:-:S05]  /*0ff0*/  I2FP.F32.U32 R3, UR7 ;  /* 0x0000000700037c45 */ /* 0x002fca0008201000 */
[----:B------:R-:W1:Y:S01]  /*1000*/  S2UR UR36, SR_CTAID.Z ;  /* 0x00000000002479c3 */ /* 0x000e620000002700 */
[----:B------:R-:W1:Y:S01]  /*1010*/  LDCU UR26, c[0x0][0xb30] ;  /* 0x00016600ff1a77ac */ /* 0x000e620008000800 */
[----:B--2---:R-:W-:Y:S01]  /*1020*/  FMUL R3, R3, UR5 ;  /* 0x0000000503037c20 */ /* 0x004fe20008400000 */
[----:B------:R-:W-:Y:S01]  /*1030*/  UMOV UR25, UR7 ;  /* 0x0000000700197c82 */ /* 0x000fe20008000000 */
[----:B----4-:R-:W-:Y:S01]  /*1040*/  I2FP.F32.U32 R2, UR8 ;  /* 0x0000000800027c45 */ /* 0x010fe20008201000 */
[----:B------:R-:W-:-:S03]  /*1050*/  UMOV UR30, UR8 ;  /* 0x00000008001e7c82 */ /* 0x000fc60008000000 */
[----:B------:R-:W2:Y:S01]  /*1060*/  F2I.U32.TRUNC.NTZ R3, R3 ;  /* 0x0000000300037305 */ /* 0x000ea2000020f000 */
[----:B---3--:R-:W-:Y:S01]  /*1070*/  UISETP.GE.AND UP2, UPT, UR23, 0x1, UPT ;  /* 0x000000011700788c */ /* 0x008fe2000bf46270 */
[----:B------:R-:W-:Y:S01]  /*1080*/  FMUL R2, R2, UR4 ;  /* 0x0000000402027c20 */ /* 0x000fe20008400000 */
[----:B------:R-:W-:-:S05]  /*1090*/  USHF.L.U32 UR28, UR11, 0xc, URZ ;  /* 0x0000000c0b1c7899 */ /* 0x000fca00080006ff */
[----:B------:R-:W3:Y:S01]  /*10a0*/  F2I.U32.TRUNC.NTZ R2, R2 ;  /* 0x0000000200027305 */ /* 0x000ee2000020f000 */
[----:B--2---:R-:W-:Y:S02]  /*10b0*/  R2UR UR4, R3 ;  /* 0x00000000030472ca */ /* 0x004fe400000e0000 */
[----:B---3--:R-:W-:Y:S02]  /*10c0*/  R2UR UR6, R2 ;  /* 0x00000000020672ca */ /* 0x008fe400000e0000 */
[----:B------:R-:W-:-:S09]  /*10d0*/  PRMT R2, RZ, 0x7610, R2 ;  /* 0x00007610ff027816 */ /* 0x000fd20000000002 */
[----:B------:R-:W-:-:S04]  /*10e0*/  UIADD3 UR5, UPT, UPT, -UR4, URZ, URZ ;  /* 0x000000ff04057290 */ /* 0x000fc8000fffe1ff */
[----:B------:R-:W-:Y:S02]  /*10f0*/  UIMAD UR5, UR9, UR5, UR7 ;  /* 0x00000005090572a4 */ /* 0x000fe4000f8e0207 */
[----:B------:R-:W-:-:S04]  /*1100*/  UIADD3 UR4, UPT, UPT, -UR6, URZ, URZ ;  /* 0x000000ff06047290 */ /* 0x000fc8000fffe1ff */
[----:B------:R-:W-:Y:S01]  /*1110*/  IMAD.U32 R87, RZ, RZ, UR5 ;  /* 0x00000005ff577e24 */ /* 0x000fe2000f8e00ff */
[----:B------:R-:W-:-:S06]  /*1120*/  UIMAD UR4, UR10, UR4, UR8 ;  /* 0x000000040a0472a4 */ /* 0x000fcc000f8e0208 */
[----:B------:R-:W-:Y:S01]  /*1130*/  IMAD.U32 R86, RZ, RZ, UR4 ;  /* 0x00000004ff567e24 */ /* 0x000fe2000f8e00ff */
[----:B-1----:R-:W-:Y:S06]  /*1140*/  BRA.U UP4, `(.L_x_18) ;  /* 0x00000001042c7547 */ /* 0x002fec000b800000 */
[----:B------:R-:W-:Y:S02]  /*1150*/  R2UR UR5, R86 ;  /* 0x00000000560572ca */ /* 0x000fe400000e0000 */
[----:B------:R-:W-:-:S11]  /*1160*/  R2UR UR4, R87 ;  /* 0x00000000570472ca */ /* 0x000fd600000e0000 */
[----:B------:R-:W-:Y:S02]  /*1170*/  UISETP.NE.AND UP0, UPT, UR5, URZ, UPT ;  /* 0x000000ff0500728c */ /* 0x000fe4000bf05270 */
[----:B------:R-:W-:Y:S02]  /*1180*/  UISETP.NE.AND UP1, UPT, UR5, 0x1, UPT ;  /* 0x000000010500788c */ /* 0x000fe4000bf25270 */
[----:B------:R-:W-:-:S04]  /*1190*/  UISETP.EQ.OR UP0, UPT, UR4, URZ, !UP0 ;  /* 0x000000ff0400728c */ /* 0x000fc8000c702670 */
[----:B------:R-:W-:Y:S02]  /*11a0*/  USEL UR5, URZ, 0x1, !UP0 ;  /* 0x00000001ff057887 */ /* 0x000fe4000c000000 */
[----:B------:R-:W-:Y:S02]  /*11b0*/  UISETP.NE.AND UP0, UPT, UR4, URZ, UPT ;  /* 0x000000ff0400728c */ /* 0x000fe4000bf05270 */
[----:B------:R-:W-:-:S04]  /*11c0*/  USEL UR4, URZ, 0x2, UP1 ;  /* 0x00000002ff047887 */ /* 0x000fc80008800000 */
[----:B------:R-:W-:-:S04]  /*11d0*/  USEL UR4, UR4, 0x2, UP0 ;  /* 0x0000000204047887 */ /* 0x000fc80008000000 */
[----:B------:R-:W-:-:S06]  /*11e0*/  UIADD3 UR4, UPT, UPT, UR5, UR4, URZ ;  /* 0x0000000405047290 */ /* 0x000fcc000fffe0ff */
[----:B------:R-:W-:Y:S02]  /*11f0*/  IMAD.U32 R2, RZ, RZ, UR4 ;  /* 0x00000004ff027e24 */ /* 0x000fe4000f8e00ff */
.L_x_18:
[----:B------:R-:W-:Y:S05]  /*1200*/  BRA.U !UP2, `(.L_x_19) ;  /* 0x000000010ad47547 */ /* 0x000fea000b800000 */
[----:B------:R-:W1:Y:S01]  /*1210*/  LDCU.128 UR12, c[0x0][0xb10] ;  /* 0x00016200ff0c77ac */ /* 0x000e620008000c00 */
[----:B------:R-:W2:Y:S01]  /*1220*/  LDCU UR6, c[0x0][0x370] ;  /* 0x00006e00ff0677ac */ /* 0x000ea20008000800 */
[----:B------:R-:W3:Y:S01]  /*1230*/  LDCU UR5, c[0x0][0x374] ;  /* 0x00006e80ff0577ac */ /* 0x000ee20008000800 */
[----:B------:R-:W4:Y:S01]  /*1240*/  LDCU UR24, c[0x0][0xb0c] ;  /* 0x00016180ff1877ac */ /* 0x000f220008000800 */
[----:B------:R-:W4:Y:S01]  /*1250*/  LDCU UR4, c[0x0][0xb20] ;  /* 0x00016400ff0477ac */ /* 0x000f220008000800 */
[----:B------:R-:W4:Y:S01]  /*1260*/  LDCU.64 UR8, c[0x0][0xb28] ;  /* 0x00016500ff0877ac */ /* 0x000f220008000a00 */
[----:B-1----:R-:W-:Y:S02]  /*1270*/  UISETP.NE.AND UP0, UPT, UR14, 0x1, UPT ;  /* 0x000000010e00788c */ /* 0x002fe4000bf05270 */
[----:B---3--:R-:W-:Y:S02]  /*1280*/  UIMAD.WIDE.U32 UR10, UR5, UR15, URZ ;  /* 0x0000000f050a72a5 */ /* 0x008fe4000f8e00ff */
[----:B--2---:R-:W-:-:S02]  /*1290*/  UIMAD.WIDE.U32 UR18, UR6, UR12, URZ ;  /* 0x0000000c061272a5 */ /* 0x004fc4000f8e00ff */
[----:B----4-:R-:W-:Y:S02]  /*12a0*/  UISETP.NE.AND UP1, UPT, UR24, 0x1, UPT ;  /* 0x000000011800788c */ /* 0x010fe4000bf25270 */
[----:B------:R-:W-:Y:S01]  /*12b0*/  UISETP.NE.AND UP2, UPT, UR23, 0x1, UPT ;  /* 0x000000011700788c */ /* 0x000fe2000bf45270 */
[----:B------:R-:W-:Y:S02]  /*12c0*/  UMOV UR10, UR11 ;  /* 0x0000000b000a7c82 */ /* 0x000fe40008000000 */
[----:B------:R-:W-:Y:S01]  /*12d0*/  UMOV UR18, UR19 ;  /* 0x0000001300127c82 */ /* 0x000fe20008000000 */
[----:B------:R-:W-:Y:S02]  /*12e0*/  @UP0 USHF.R.U32.HI UR5, URZ, UR4, UR10 ;  /* 0x00000004ff050299 */ /* 0x000fe4000801160a */
[----:B------:R-:W-:Y:S02]  /*12f0*/  UIMAD.WIDE.U32 UR20, UR30, UR15, URZ ;  /* 0x0000000f1e1472a5 */ /* 0x000fe4000f8e00ff */
[----:B------:R-:W-:-:S02]  /*1300*/  UIMAD.WIDE.U32 UR10, UR5, UR8, URZ ;  /* 0x00000008050a72a5 */ /* 0x000fc4000f8e00ff */
[----:B------:R-:W-:Y:S02]  /*1310*/  @UP1 USHF.R.U32.HI UR6, URZ, UR13, UR18 ;  /* 0x0000000dff061299 */ /* 0x000fe40008011612 */
[----:B------:R-:W-:Y:S02]  /*1320*/  UIMAD.WIDE.U32 UR16, UR25, UR12, URZ ;  /* 0x0000000c191072a5 */ /* 0x000fe4000f8e00ff */
[----:B------:R-:W-:Y:S01]  /*1330*/  UIMAD.WIDE.U32 UR18, UR6, UR8, URZ ;  /* 0x00000008061272a5 */ /* 0x000fe2000f8e00ff */
[----:B------:R-:W-:Y:S01]  /*1340*/  UMOV UR20, UR21 ;  /* 0x0000001500147c82 */ /* 0x000fe20008000000 */
[----:B------:R-:W-:Y:S01]  /*1350*/  UMOV UR10, UR11 ;  /* 0x0000000b000a7c82 */ /* 0x000fe20008000000 */
[----:B------:R-:W-:Y:S02]  /*1360*/  USHF.R.U32.HI UR20, URZ, UR4, UR20 ;  /* 0x00000004ff147299 */ /* 0x000fe40008011614 */
[----:B------:R-:W-:Y:S02]  /*1370*/  @UP2 USHF.R.U32.HI UR5, URZ, UR9, UR10 ;  /* 0x00000009ff052299 */ /* 0x000fe4000801160a */
[----:B------:R-:W-:Y:S01]  /*1380*/  UMOV UR7, UR19 ;  /* 0x0000001300077c82 */ /* 0x000fe20008000000 */
[----:B------:R-:W-:Y:S01]  /*1390*/  UMOV UR16, UR17 ;  /* 0x0000001100107c82 */ /* 0x000fe20008000000 */
[----:B------:R-:W-:-:S02]  /*13a0*/  @UP2 USHF.R.U32.HI UR6, URZ, UR9, UR7 ;  /* 0x00000009ff062299 */ /* 0x000fc40008011607 */
[----:B------:R-:W-:Y:S02]  /*13b0*/  USHF.R.U32.HI UR16, URZ, UR13, UR16 ;  /* 0x0000000dff107299 */ /* 0x000fe40008011610 */
[----:B------:R-:W-:Y:S02]  /*13c0*/  USEL UR4, UR30, UR20, !UP0 ;  /* 0x000000141e047287 */ /* 0x000fe4000c000000 */
[----:B------:R-:W-:Y:S02]  /*13d0*/  UIMAD UR7, UR5, UR23, URZ ;  /* 0x00000017050772a4 */ /* 0x000fe4000f8e02ff */
[----:B------:R-:W-:Y:S02]  /*13e0*/  USEL UR5, UR25, UR16, !UP1 ;  /* 0x0000001019057287 */ /* 0x000fe4000c800000 */
[----:B------:R-:W-:Y:S02]  /*13f0*/  UIMAD UR12, UR6, UR23, URZ ;  /* 0x00000017060c72a4 */ /* 0x000fe4000f8e02ff */
[----:B------:R-:W-:-:S02]  /*1400*/  UISETP.GE.AND UP0, UPT, UR4, UR7, UPT ;  /* 0x000000070400728c */ /* 0x000fc4000bf06270 */
[----:B------:R-:W-:Y:S02]  /*1410*/  UIMAD.WIDE.U32 UR10, UR4, UR8, URZ ;  /* 0x00000008040a72a5 */ /* 0x000fe4000f8e00ff */
[----:B------:R-:W-:Y:S02]  /*1420*/  UISETP.GE.OR UP0, UPT, UR5, UR12, UP0 ;  /* 0x0000000c0500728c */ /* 0x000fe40008706670 */
[----:B------:R-:W-:Y:S02]  /*1430*/  UIMAD.WIDE.U32 UR12, UR5, UR8, URZ ;  /* 0x00000008050c72a5 */ /* 0x000fe4000f8e00ff */
[----:B------:R-:W-:Y:S01]  /*1440*/  UIADD3 UR10, UPT, UPT, -UR4, URZ, URZ ;  /* 0x000000ff040a7290 */ /* 0x000fe2000fffe1ff */
[----:B------:R-:W-:Y:S01]  /*1450*/  UMOV UR8, UR11 ;  /* 0x0000000b00087c82 */ /* 0x000fe20008000000 */
[----:B------:R-:W-:Y:S02]  /*1460*/  UIADD3 UR11, UPT, UPT, -UR5, URZ, URZ ;  /* 0x000000ff050b7290 */ /* 0x000fe4000fffe1ff */
[----:B------:R-:W-:-:S03]  /*1470*/  USHF.R.U32.HI UR8, URZ, UR9, UR8 ;  /* 0x00000009ff087299 */ /* 0x000fc60008011608 */
[----:B------:R-:W-:Y:S01]  /*1480*/  @!UP0 UMOV UR7, UR13 ;  /* 0x0000000d00078c82 */ /* 0x000fe20008000000 */
[----:B------:R-:W-:Y:S02]  /*1490*/  UIMAD UR30, UR14, UR10, UR30 ;  /* 0x0000000a0e1e72a4 */ /* 0x000fe4000f8e021e */
[----:B------:R-:W-:Y:S02]  /*14a0*/  USEL UR8, UR4, UR8, !UP2 ;  /* 0x0000000804087287 */ /* 0x000fe4000d000000 */
[----:B------:R-:W-:Y:S02]  /*14b0*/  @!UP0 USHF.R.U32.HI UR7, URZ, UR9, UR7 ;  /* 0x00000009ff078299 */ /* 0x000fe40008011607 */
[----:B------:R-:W-:Y:S02]  /*14c0*/  UIADD3 UR9, UPT, UPT, -UR8, URZ, URZ ;  /* 0x000000ff08097290 */ /* 0x000fe4000fffe1ff */
[----:B------:R-:W-:Y:S02]  /*14d0*/  @!UP0 USEL UR7, UR5, UR7, !UP2 ;  /* 0x0000000705078287 */ /* 0x000fe4000d000000 */
[----:B------:R-:W-:-:S02]  /*14e0*/  UIMAD UR9, UR23, UR9, UR4 ;  /* 0x00000009170972a4 */ /* 0x000fc4000f8e0204 */
[----:B------:R-:W-:Y:S02]  /*14f0*/  @!UP0 UIADD3 UR8, UPT, UPT, UR8, -UR7, URZ ;  /* 0x8000000708088290 */ /* 0x000fe4000fffe0ff */
[----:B------:R-:W-:Y:S02]  /*1500*/  @!UP0 UIMAD UR6, UR9, UR6, UR7 ;  /* 0x00000006090682a4 */ /* 0x000fe4000f8e0207 */
[----:B------:R-:W-:Y:S02]  /*1510*/  @!UP0 UIMAD UR4, UR8, UR23, UR5 ;  /* 0x00000017080482a4 */ /* 0x000fe4000f8e0205 */
[----:B------:R-:W-:Y:S02]  /*1520*/  UIMAD UR25, UR24, UR11, UR25 ;  /* 0x0000000b181972a4 */ /* 0x000fe4000f8e0219 */
[----:B------:R-:W-:Y:S01]  /*1530*/  UIMAD UR30, UR4, UR14, UR30 ;  /* 0x0000000e041e72a4 */ /* 0x000fe2000f8e021e */
[----:B------:R-:W-:Y:S02]  /*1540*/  @!UP0 UMOV UR5, UR6 ;  /* 0x0000000600058c82 */ /* 0x000fe40008000000 */
[----:B------:R-:W-:-:S12]  /*1550*/  UIMAD UR25, UR5, UR24, UR25 ;  /* 0x00000018051972a4 */ /* 0x000fd8000f8e0219 */
.L_x_19:
[----:B------:R-:W-:Y:S02]  /*1560*/  UISETP.NE.AND UP1, UPT, UR26, 0x1, UPT ;  /* 0x000000011a00788c */ /* 0x000fe4000bf25270 */
[----:B------:R-:W-:Y:S02]  /*1570*/  UISETP.NE.AND UP0, UPT, UR22, 0x2, UPT ;  /* 0x000000021600788c */ /* 0x000fe4000bf05270 */
[----:B------:R-:W-:-:S05]  /*1580*/  ULOP3.LUT UR28, UR28, 0x1000, URZ, 0xc0, !UPT ;  /* 0x000010001c1c7892 */ /* 0x000fca000f8ec0ff */
[----:B------:R-:W-:Y:S07]  /*1590*/  BRA.U UP1, `(.L_x_20) ;  /* 0x0000000101447547 */ /* 0x000fee000b800000 */
[----:B------:R-:W1:Y:S01]  /*15a0*/  LDCU.128 UR8, c[0x0][0xb10] ;  /* 0x00016200ff0877ac */ /* 0x000e620008000c00 */
[----:B------:R-:W2:Y:S01]  /*15b0*/  LDCU UR12, c[0x0][0xb0c] ;  /* 0x00016180ff0c77ac */ /* 0x000ea20008000800 */
[----:B------:R-:W3:Y:S01]  /*15c0*/  LDCU UR13, c[0x0][0xb20] ;  /* 0x00016400ff0d77ac */ /* 0x000ee20008000800 */
[----:B-1----:R-:W-:Y:S02]  /*15d0*/  UIMAD.WIDE.U32 UR6, UR25, UR8, URZ ;  /* 0x00000008190672a5 */ /* 0x002fe4000f8e00ff */
[----:B------:R-:W-:Y:S02]  /*15e0*/  UIMAD.WIDE.U32 UR4, UR30, UR11, URZ ;  /* 0x0000000b1e0472a5 */ /* 0x000fe4000f8e00ff */
[----:B--2---:R-:W-:Y:S02]  /*15f0*/  UISETP.NE.AND UP2, UPT, UR12, 0x1, UPT ;  /* 0x000000010c00788c */ /* 0x004fe4000bf45270 */
[----:B------:R-:W-:Y:S01]  /*1600*/  UISETP.NE.AND UP1, UPT, UR10, 0x1, UPT ;  /* 0x000000010a00788c */ /* 0x000fe2000bf25270 */
[----:B------:R-:W-:-:S02]  /*1610*/  UMOV UR6, UR7 ;  /* 0x0000000700067c82 */ /* 0x000fc40008000000 */
[----:B------:R-:W-:Y:S01]  /*1620*/  UMOV UR4, UR5 ;  /* 0x0000000500047c82 */ /* 0x000fe20008000000 */
[----:B------:R-:W-:Y:S02]  /*1630*/  USHF.R.U32.HI UR6, URZ, UR9, UR6 ;  /* 0x00000009ff067299 */ /* 0x000fe40008011606 */
[----:B---3--:R-:W-:Y:S02]  /*1640*/  USHF.R.U32.HI UR4, URZ, UR13, UR4 ;  /* 0x0000000dff047299 */ /* 0x008fe40008011604 */
[----:B------:R-:W-:Y:S02]  /*1650*/  USEL UR5, UR25, UR6, !UP2 ;  /* 0x0000000619057287 */ /* 0x000fe4000d000000 */
[----:B------:R-:W-:-:S04]  /*1660*/  USEL UR4, UR30, UR4, !UP1 ;  /* 0x000000041e047287 */ /* 0x000fc8000c800000 */
[----:B------:R-:W-:Y:S02]  /*1670*/  UIADD3 UR6, UPT, UPT, UR5, -UR4, URZ ;  /* 0x8000000405067290 */ /* 0x000fe4000fffe0ff */
[----:B------:R-:W-:Y:S02]  /*1680*/  UIADD3 UR4, UPT, UPT, -UR5, UR4, URZ ;  /* 0x0000000405047290 */ /* 0x000fe4000fffe1ff */
[----:B------:R-:W-:Y:S02]  /*1690*/  UIMAD UR30, UR6, UR10, UR30 ;  /* 0x0000000a061e72a4 */ /* 0x000fe4000f8e021e */
[----:B------:R-:W-:-:S12]  /*16a0*/  UIMAD UR25, UR4, UR12, UR25 ;  /* 0x0000000c041972a4 */ /* 0x000fd8000f8e0219 */
.L_x_20:
[----:B------:R-:W-:Y:S05]  /*16b0*/  BRA.U !UP5, `(.L_x_21) ;  /* 0x000000010d0c7547 */ /* 0x000fea000b800000 */
[----:B------:R-:W-:Y:S01]  /*16c0*/  UCGABAR_WAIT ;  /* 0x0000000000007dc7 */ /* 0x000fe20008000000 */
[----:B------:R-:W-:Y:S01]  /*16d0*/  CCTL.IVALL ;  /* 0x00000000ff00798f */ /* 0x000fe20002000000 */
[----:B------:R-:W-:Y:S05]  /*16e0*/  BRA `(.L_x_22) ;  /* 0x0000000000047947 */ /* 0x000fea0003800000 */
.L_x_21:
[----:B------:R-:W-:Y:S06]  /*16f0*/  BAR.SYNC.DEFER_BLOCKING 0x0 ;  /* 0x0000000000007b1d */ /* 0x000fec0000010000 */
.L_x_22:
[----:B------:R-:W-:Y:S05]  /*1700*/  BRA.U UP0, `(.L_x_23) ;  /* 0x0000001500547547 */ /* 0x000fea000b800000 */
[----:B------:R-:W1:Y:S01]  /*1710*/  LDCU UR6, c[0x0][0x38c] ;  /* 0x00007180ff0677ac */ /* 0x000e620008000800 */
[----:B------:R-:W2:Y:S01]  /*1720*/  S2UR UR7, SR_CgaCtaId ;  /* 0x00000000000779c3 */ /* 0x000ea20000008800 */
[----:B------:R-:W-:Y:S01]  /*1730*/  PLOP3.LUT P1, PT, PT, PT, UP3, 0x80, 0x8 ;  /* 0x000000000008781c */ /* 0x000fe20003f2f038 */
[----:B------:R-:W-:Y:S01]  /*1740*/  IMAD.MOV.U32 R12, RZ, RZ, 0x1 ;  /* 0x00000001ff0c7424 */ /* 0x000fe200078e00ff */
[----:B------:R-:W-:Y:S01]  /*1750*/  UMOV UR13, 0x400 ;  /* 0x00000400000d7882 */ /* 0x000fe20000000000 */
[----:B------:R-:W-:Y:S01]  /*1760*/  UISETP.NE.AND UP1, UPT, UR22, URZ, UPT ;  /* 0x000000ff1600728c */ /* 0x000fe2000bf25270 */
[----:B------:R-:W-:Y:S02]  /*1770*/  ISETP.EQ.OR P2, PT, R0, RZ, P3 ;  /* 0x000000ff0000720c */ /* 0x000fe40001f42670 */
[----:B------:R-:W-:Y:S02]  /*1780*/  CS2R R10, SRZ ;  /* 0x00000000000a7805 */ /* 0x000fe4000001ff00 */
[----:B------:R-:W-:Y:S01]  /*1790*/  PLOP3.LUT P1, PT, P1, PT, PT, 0x8, 0x80 ;  /* 0x000000000080781c */ /* 0x000fe20000f2e170 */
[----:B------:R-:W-:Y:S01]  /*17a0*/  IMAD.MOV.U32 R9, RZ, RZ, RZ ;  /* 0x000000ffff097224 */ /* 0x000fe200078e00ff */
[----:B------:R-:W3:Y:S01]  /*17b0*/  LDCU UR41, c[0x0][0x370] ;  /* 0x00006e00ff2977ac */ /* 0x000ee20008000800 */
[----:B------:R-:W-:Y:S01]  /*17c0*/  IMAD.MOV.U32 R8, RZ, RZ, 0x1 ;  /* 0x00000001ff087424 */ /* 0x000fe200078e00ff */
[----:B------:R-:W4:Y:S01]  /*17d0*/  LDCU.64 UR26, c[0x0][0x348] ;  /* 0x00006900ff1a77ac */ /* 0x000f220008000a00 */
[----:B-1----:R-:W-:-:S02]  /*17e0*/  UIADD3 UR5, UPT, UPT, UR6, 0x3f, URZ ;  /* 0x0000003f06057890 */ /* 0x002fc4000fffe0ff */
[----:B------:R-:W-:Y:S02]  /*17f0*/  USHF.R.U32.HI UR45, URZ, 0x6, UR28 ;  /* 0x00000006ff2d7899 */ /* 0x000fe4000801161c */
[----:B------:R-:W-:Y:S02]  /*1800*/  USHF.R.S32.HI UR4, URZ, 0x1f, UR5 ;  /* 0x0000001fff047899 */ /* 0x000fe40008011405 */
[----:B------:R-:W-:Y:S02]  /*1810*/  UIADD3 UR46, UPT, UPT, UR6, 0x7e, URZ ;  /* 0x0000007e062e7890 */ /* 0x000fe4000fffe0ff */
[----:B------:R-:W-:Y:S02]  /*1820*/  ULEA.HI UR4, UR4, UR5, URZ, 0x6 ;  /* 0x0000000504047291 */ /* 0x000fe4000f8f30ff */
[----:B------:R-:W-:Y:S02]  /*1830*/  UIADD3 UR5, UPT, UPT, UR6, -0x1, URZ ;  /* 0xffffffff06057890 */ /* 0x000fe4000fffe0ff */
[----:B------:R-:W-:-:S02]  /*1840*/  USHF.R.S32.HI UR43, URZ, 0x6, UR4 ;  /* 0x00000006ff2b7899 */ /* 0x000fc40008011404 */
[----:B------:R-:W-:Y:S02]  /*1850*/  UISETP.GE.U32.AND UP2, UPT, UR5, -0x7f, UPT ;  /* 0xffffff810500788c */ /* 0x000fe4000bf46070 */
[----:B------:R-:W-:Y:S02]  /*1860*/  UISETP.LT.U32.AND UP0, UPT, UR43, 0x8, UPT ;  /* 0x000000082b00788c */ /* 0x000fe4000bf01070 */
[----:B--2---:R-:W-:Y:S02]  /*1870*/  ULEA UR13, UR7, UR13, 0x18 ;  /* 0x0000000d070d7291 */ /* 0x004fe4000f8ec0ff */
[----:B------:R-:W-:Y:S02]  /*1880*/  USEL UR42, UR43, 0x8, UP0 ;  /* 0x000000082b2a7887 */ /* 0x000fe40008000000 */
[----:B------:R-:W-:Y:S02]  /*1890*/  ULEA UR29, UR28, UR13, 0x1 ;  /* 0x0000000d1c1d7291 */ /* 0x000fe4000f8e08ff */
[----:B------:R-:W-:-:S02]  /*18a0*/  UIADD3 UR21, UPT, UPT, UR42, -0x1, URZ ;  /* 0xffffffff2a157890 */ /* 0x000fc4000fffe0ff */
[----:B------:R-:W-:Y:S01]  /*18b0*/  @UP2 UIADD3 UR21, UPT, UPT, UR42, URZ, URZ ;  /* 0x000000ff2a152290 */ /* 0x000fe2000fffe0ff */
[----:B------:R-:W1:Y:S01]  /*18c0*/  LDCU UR39, c[0x0][0x374] ;  /* 0x00006e80ff2777ac */ /* 0x000e620008000800 */
[----:B------:R-:W-:Y:S02]  /*18d0*/  USEL UR24, UR37, 0x2, UP1 ;  /* 0x0000000225187887 */ /* 0x000fe40008800000 */
[----:B------:R-:W-:Y:S02]  /*18e0*/  UIADD3 UR29, UPT, UPT, UR29, 0x6400, URZ ;  /* 0x000064001d1d7890 */ /* 0x000fe4000fffe0ff */
[----:B------:R-:W-:Y:S02]  /*18f0*/  UIADD3 UR44, UPT, UPT, UR43, -UR42, URZ ;  /* 0x8000002a2b2c7290 */ /* 0x000fe4000fffe0ff */
[----:B------:R-:W-:Y:S01]  /*1900*/  UIADD3 UR21, UPT, UPT, UR21, 0x1, URZ ;  /* 0x0000000115157890 */ /* 0x000fe2000fffe0ff */
[----:B---34-:R-:W-:-:S11]  /*1910*/  UMOV UR5, URZ ;  /* 0x000000ff00057c82 */ /* 0x018fd60008000000 */
.L_x_43:
[----:B------:R-:W2:Y:S02]  /*1920*/  S2UR UR4, SR_CgaCtaId ;  /* 0x00000000000479c3 */ /* 0x000ea40000008800 */
[----:B--2---:R-:W-:-:S09]  /*1930*/  UISETP.NE.AND UP0, UPT, UR4, URZ, UPT ;  /* 0x000000ff0400728c */ /* 0x004fd2000bf05270 */
[----:B-1----:R-:W-:Y:S05]  /*1940*/  BRA.U UP0, `(.L_x_24) ;  /* 0x0000000100287547 */ /* 0x002fea000b800000 */
[----:B------:R-:W-:Y:S02]  /*1950*/  LEA R0, R9, UR13, 0x3 ;  /* 0x0000000d09007c11 */ /* 0x000fe4000f8e18ff */
[----:B------:R-:W-:-:S04]  /*1960*/  SHF.L.U32 R3, R8, 0x1f, RZ ;  /* 0x0000001f08037819 */ /* 0x000fc800000006ff */
[----:B------:R-:W2:Y:S02]  /*1970*/  SYNCS.PHASECHK.TRANS64.TRYWAIT P0, [R0+URZ+0x130], R3 ;  /* 0x00013003000075a7 */ /* 0x000ea400080011ff */
[----:B--2---:R-:W-:Y:S05]  /*1980*/  @!P0 BRA `(.L_x_25) ;  /* 0x0000006400808947 */ /* 0x004fea0003800000 */
.L_x_127:
[----:B------:R3:W-:Y:S01]  /*1990*/  SYNCS.ARRIVE.TRANS64.A1T0 RZ, [R0+URZ+0x120], RZ ;  /* 0x000120ff00ff79a7 */ /* 0x0007e200081000ff */
[----:B------:R-:W-:-:S05]  /*19a0*/  VIADD R9, R9, 0x1 ;  /* 0x0000000109097836 */ /* 0x000fca0000000000 */
[----:B------:R-:W-:-:S04]  /*19b0*/  ISETP.NE.AND P0, PT, R9, 0x2, PT ;  /* 0x000000020900780c */ /* 0x000fc80003f05270 */
[----:B--2---:R-:W-:Y:S02]  /*19c0*/  SEL R3, RZ, 0x1, P0 ;  /* 0x00000001ff037807 */ /* 0x004fe40000000000 */
[----:B------:R-:W-:Y:S02]  /*19d0*/  SEL R9, R9, RZ, P0 ;  /* 0x000000ff09097207 */ /* 0x000fe40000000000 */
[----:B------:R-:W-:-:S07]  /*19e0*/  LOP3.LUT R8, R8, R3, RZ, 0x3c, !PT ;  /* 0x0000000308087212 */ /* 0x000fce00078e3cff */
.L_x_24:
[----:B------:R-:W-:Y:S01]  /*19f0*/  ULEA UR4, UR5, UR13, 0x3 ;  /* 0x0000000d05047291 */ /* 0x000fe2000f8e18ff */
[----:B---3--:R-:W-:Y:S01]  /*1a00*/  SHF.L.U32 R0, R12, 0x1f, RZ ;  /* 0x0000001f0c007819 */ /* 0x008fe200000006ff */
[----:B------:R-:W-:Y:S02]  /*1a10*/  UISETP.GE.U32.AND UP0, UPT, UR46, 0x7f, UPT ;  /* 0x0000007f2e00788c */ /* 0x000fe4000bf06070 */
[----:B------:R-:W-:Y:S02]  /*1a20*/  USHF.L.U32 UR11, UR30, 0x6, URZ ;  /* 0x000000061e0b7899 */ /* 0x000fe400080006ff */
[----:B------:R-:W-:Y:S01]  /*1a30*/  ULEA UR35, UR25, UR45, 0x7 ;  /* 0x0000002d19237291 */ /* 0x000fe2000f8e38ff */
[----:B------:R-:W-:Y:S02]  /*1a40*/  UMOV UR7, URZ ;  /* 0x000000ff00077c82 */ /* 0x000fe40008000000 */
[----:B------:R2:W3:Y:S02]  /*1a50*/  SYNCS.PHASECHK.TRANS64.TRYWAIT P0, [UR4+0x40], R0 ;  /* 0x00004000ff0075a7 */ /* 0x0004e40008001104 */
[----:B------:R-:W-:Y:S07]  /*1a60*/  BRA.U !UP0, `(.L_x_26) ;  /* 0x0000000108c07547 */ /* 0x000fee000b800000 */
[----:B------:R-:W-:Y:S01]  /*1a70*/  UMOV UR6, URZ ;  /* 0x000000ff00067c82 */ /* 0x000fe20008000000 */
[----:B------:R-:W-:-:S05]  /*1a80*/  UMOV UR4, UR5 ;  /* 0x0000000500047c82 */ /* 0x000fca0008000000 */
.L_x_32:
[----:B------:R-:W-:Y:S01]  /*1a90*/  ULEA UR33, UR4, UR13, 0x3 ;  /* 0x0000000d04217291 */ /* 0x000fe2000f8e18ff */
[----:B---3--:R-:W-:Y:S01]  /*1aa0*/  @!P3 MOV R2, 0x6000 ;  /* 0x000060000002b802 */ /* 0x008fe20000000f00 */
[----:B-1-3--:R-:W-:Y:S10]  /*1ab0*/  @P0 BRA `(.L_x_27) ;  /* 0x00000000000c0947 */ /* 0x00aff40003800000 */
[----:B------:R-:W-:-:S04]  /*1ac0*/  SHF.L.U32 R3, R12, 0x1f, RZ ;  /* 0x0000001f0c037819 */ /* 0x000fc800000006ff */
[----:B------:R-:W3:Y:S02]  /*1ad0*/  SYNCS.PHASECHK.TRANS64.TRYWAIT P0, [UR33+0x40], R3 ;  /* 0x00004003ff0075a7 */ /* 0x000ee40008001121 */
[----:B---3--:R-:W-:Y:S05]  /*1ae0*/  @!P0 BRA `(.L_x_28) ;  /* 0x00000064003c8947 */ /* 0x008fea0003800000 */
.L_x_27:
[----:B------:R3:W-:Y:S01]  /*1af0*/  @!P3 SYNCS.ARRIVE.TRANS64 RZ, [UR33], R2 ;  /* 0x00000002ffffb9a7 */ /* 0x0007e20008000021 */
[----:B------:R-:W-:-:S04]  /*1b00*/  ULOP3.LUT UR5, UR24, 0x2, URZ, 0xfc, !UPT ;  /* 0x0000000218057892 */ /* 0x000fc8000f8efcff */
[----:B------:R-:W-:-:S09]  /*1b10*/  UISETP.NE.AND UP0, UPT, UR5, 0x2, UPT ;  /* 0x000000020500788c */ /* 0x000fd2000bf05270 */
[----:B------:R-:W-:Y:S05]  /*1b20*/  BRA.U UP0, `(.L_x_29) ;  /* 0x0000000100047547 */ /* 0x000fea000b800000 */
[----:B-1----:R-:W-:Y:S05]  /*1b30*/  BPT.TRAP 0x1 ;  /* 0x000000040000795c */ /* 0x002fea0000300000 */
.L_x_29:
[----:B------:R-:W-:Y:S04]  /*1b40*/  BSSY.RECONVERGENT B0, `(.L_x_30) ;  /* 0x0000003000007945 */ /* 0x000fe80003800200 */
[----:B------:R-:W-:Y:S05]  /*1b50*/  @P2 BRA `(.L_x_31) ;  /* 0x0000000000042947 */ /* 0x000fea0003800000 */
[----:B-1----:R-:W-:Y:S05]  /*1b60*/  BPT.TRAP 0x1 ;  /* 0x000000040000795c */ /* 0x002fea0000300000 */
.L_x_31:
[----:B-1----:R-:W-:Y:S05]  /*1b70*/  BSYNC.RECONVERGENT B0 ;  /* 0x0000000000007941 */ /* 0x002fea0003800200 */
.L_x_30:
[----:B------:R-:W-:Y:S02]  /*1b80*/  UIADD3 UR5, UPT, UPT, UR4, 0x1, URZ ;  /* 0x0000000104057890 */ /* 0x000fe4000fffe0ff */
[----:B------:R-:W-:Y:S02]  /*1b90*/  UIADD3 UR16, UP1, UPT, UR26, 0x80, URZ ;  /* 0x000000801a107890 */ /* 0x000fe4000ff3e0ff */
[----:B------:R-:W-:Y:S02]  /*1ba0*/  UISETP.NE.AND UP0, UPT, UR5, 0x8, UPT ;  /* 0x000000080500788c */ /* 0x000fe4000bf05270 */
[----:B------:R-:W-:Y:S02]  /*1bb0*/  USHF.L.U32 UR34, UR6, 0x6, URZ ;  /* 0x0000000606227899 */ /* 0x000fe400080006ff */
[----:B------:R-:W-:Y:S02]  /*1bc0*/  USEL UR8, URZ, 0x1, UP0 ;  /* 0x00000001ff087887 */ /* 0x000fe40008000000 */
[----:B------:R-:W-:-:S02]  /*1bd0*/  USEL UR5, UR5, URZ, UP0 ;  /* 0x000000ff05057287 */ /* 0x000fc40008000000 */
[----:B------:R-:W-:Y:S02]  /*1be0*/  UIADD3 UR14, UP0, UPT, UR26, 0x180, URZ ;  /* 0x000001801a0e7890 */ /* 0x000fe4000ff1e0ff */
[----:B------:R-:W-:Y:S01]  /*1bf0*/  LOP3.LUT R12, R12, UR8, RZ, 0x3c, !PT ;  /* 0x000000080c0c7c12 */ /* 0x000fe2000f8e3cff */
[----:B------:R-:W-:Y:S02]  /*1c00*/  USHF.L.U32 UR8, UR4, 0xd, URZ ;  /* 0x0000000d04087899 */ /* 0x000fe400080006ff */
[----:B------:R-:W-:Y:S01]  /*1c10*/  ULEA UR7, UR5, UR13, 0x3 ;  /* 0x0000000d05077291 */ /* 0x000fe2000f8e18ff */
[----:B--2---:R-:W-:Y:S01]  /*1c20*/  SHF.L.U32 R0, R12, 0x1f, RZ ;  /* 0x0000001f0c007819 */ /* 0x004fe200000006ff */
[----:B------:R-:W-:Y:S02]  /*1c30*/  ULOP3.LUT UR4, UR8, UR28, URZ, 0xfc, !UPT ;  /* 0x0000001c08047292 */ /* 0x000fe4000f8efcff */
[----:B------:R-:W-:Y:S02]  /*1c40*/  UIADD3.X UR17, UPT, UPT, URZ, UR27, URZ, UP1, !UPT ;  /* 0x0000001bff117290 */ /* 0x000fe40008ffe4ff */
[----:B------:R-:W-:-:S02]  /*1c50*/  ULEA UR4, UR4, UR13, 0x1 ;  /* 0x0000000d04047291 */ /* 0x000fc4000f8e08ff */
[----:B------:R-:W-:Y:S01]  /*1c60*/  UIADD3 UR8, UPT, UPT, UR13, 0x26400, UR8 ;  /* 0x000264000d087890 */ /* 0x000fe2000fffe008 */
[----:B------:R4:W1:Y:S01]  /*1c70*/  SYNCS.PHASECHK.TRANS64.TRYWAIT P0, [UR7+0x40], R0 ;  /* 0x00004000ff0075a7 */ /* 0x0008620008001107 */
[----:B------:R-:W-:Y:S02]  /*1c80*/  UIADD3 UR32, UPT, UPT, UR4, 0x6400, URZ ;  /* 0x0000640004207890 */ /* 0x000fe4000fffe0ff */
[----:B------:R-:W-:Y:S01]  /*1c90*/  UIADD3.X UR15, UPT, UPT, URZ, UR27, URZ, UP0, !UPT ;  /* 0x0000001bff0f7290 */ /* 0x000fe200087fe4ff */
[----:B------:R-:W-:Y:S01]  /*1ca0*/  UMOV UR7, 0x30000 ;  /* 0x0003000000077882 */ /* 0x000fe20000000000 */
[----:B------:R-:W-:Y:S01]  /*1cb0*/  UMOV UR18, 0x0 ;  /* 0x0000000000127882 */ /* 0x000fe20000000000 */
[----:B------:R-:W-:Y:S01]  /*1cc0*/  UMOV UR19, 0x10000000 ;  /* 0x1000000000137882 */ /* 0x000fe20000000000 */
[----:B------:R-:W-:Y:S01]  /*1cd0*/  UMOV UR12, UR36 ;  /* 0x00000024000c7c82 */ /* 0x000fe20008000000 */
[----:B------:R-:W-:Y:S01]  /*1ce0*/  UMOV UR9, UR33 ;  /* 0x0000002100097c82 */ /* 0x000fe20008000000 */
[----:B------:R-:W-:Y:S01]  /*1cf0*/  UMOV UR10, UR34 ;  /* 0x00000022000a7c82 */ /* 0x000fe20008000000 */
[----:B------:R2:W-:Y:S01]  /*1d00*/  UTMALDG.3D.MULTICAST [UR32], [UR16], UR7, desc[UR18] ;  /* 0x00001220100073b4 */ /* 0x0005e20008011807 */
[----:B------:R-:W-:Y:S01]  /*1d10*/  UIADD3 UR6, UPT, UPT, UR6, 0x1, URZ ;  /* 0x0000000106067890 */ /* 0x000fe2000fffe0ff */
[----:B------:R-:W-:-:S03]  /*1d20*/  UMOV UR4, UR5 ;  /* 0x0000000500047c82 */ /* 0x000fc60008000000 */
[----:B------:R-:W-:Y:S01]  /*1d30*/  UISETP.NE.AND UP0, UPT, UR6, UR21, UPT ;  /* 0x000000150600728c */ /* 0x000fe2000bf05270 */
[----:B------:R4:W-:Y:S01]  /*1d40*/  UTMALDG.3D [UR8], [UR14], desc[UR18] ;  /* 0x000012080e0075b4 */ /* 0x0009e20008011000 */
[----:B--2---:R-:W-:-:S07]  /*1d50*/  UMOV UR7, UR21 ;  /* 0x0000001500077c82 */ /* 0x004fce0008000000 */
[----:B----4-:R-:W-:Y:S05]  /*1d60*/  BRA.U UP0, `(.L_x_32) ;  /* 0xfffffffd00487547 */ /* 0x010fea000b83ffff */
.L_x_26:
[----:B------:R-:W-:Y:S01]  /*1d70*/  ULEA UR4, UR5, UR13, 0x3 ;  /* 0x0000000d05047291 */ /* 0x000fe2000f8e18ff */
[----:B--2---:R-:W-:Y:S01]  /*1d80*/  SHF.L.U32 R0, R12, 0x1f, RZ ;  /* 0x0000001f0c007819 */ /* 0x004fe200000006ff */
[----:B------:R-:W-:Y:S01]  /*1d90*/  @!P1 SYNCS.ARRIVE.TRANS64.A1T0 RZ, [UR13+0xb8], RZ ;  /* 0x0000b8ffffff99a7 */ /* 0x000fe2000810000d */
[----:B------:R-:W-:-:S06]  /*1da0*/  UISETP.GT.AND UP0, UPT, UR43, UR42, UPT ;  /* 0x0000002a2b00728c */ /* 0x000fcc000bf04270 */
[----:B-1-3--:R1:W2:Y:S03]  /*1db0*/  SYNCS.PHASECHK.TRANS64.TRYWAIT P0, [UR4+0x40], R0 ;  /* 0x00004000ff0075a7 */ /* 0x00a2a60008001104 */
[----:B------:R-:W-:Y:S05]  /*1dc0*/  BRA.U !UP0, `(.L_x_33) ;  /* 0x0000000108bc7547 */ /* 0x000fea000b800000 */
[----:B------:R-:W-:Y:S01]  /*1dd0*/  UIADD3 UR25, UPT, UPT, UR44, UR7, URZ ;  /* 0x000000072c197290 */ /* 0x000fe2000fffe0ff */
[----:B------:R-:W-:-:S11]  /*1de0*/  UMOV UR4, UR5 ;  /* 0x0000000500047c82 */ /* 0x000fd60008000000 */
.L_x_39:
[----:B------:R-:W-:Y:S01]  /*1df0*/  ULEA UR17, UR4, UR13, 0x3 ;  /* 0x0000000d04117291 */ /* 0x000fe2000f8e18ff */
[----:B--2---:R-:W-:Y:S01]  /*1e00*/  @!P3 MOV R2, 0x6000 ;  /* 0x000060000002b802 */ /* 0x004fe20000000f00 */
[----:B--2-4-:R-:W-:Y:S10]  /*1e10*/  @P0 BRA `(.L_x_34) ;  /* 0x00000000000c0947 */ /* 0x014ff40003800000 */
[----:B------:R-:W-:-:S04]  /*1e20*/  SHF.L.U32 R3, R12, 0x1f, RZ ;  /* 0x0000001f0c037819 */ /* 0x000fc800000006ff */
[----:B------:R-:W2:Y:S02]  /*1e30*/  SYNCS.PHASECHK.TRANS64.TRYWAIT P0, [UR17+0x40], R3 ;  /* 0x00004003ff0075a7 */ /* 0x000ea40008001111 */
[----:B--2---:R-:W-:Y:S05]  /*1e40*/  @!P0 BRA `(.L_x_35) ;  /* 0x00000060007c8947 */ /* 0x004fea0003800000 */
.L_x_34:
[----:B------:R2:W-:Y:S01]  /*1e50*/  @!P3 SYNCS.ARRIVE.TRANS64 RZ, [UR17], R2 ;  /* 0x00000002ffffb9a7 */ /* 0x0005e20008000011 */
[----:B------:R-:W-:-:S04]  /*1e60*/  ULOP3.LUT UR5, UR24, 0x2, URZ, 0xfc, !UPT ;  /* 0x0000000218057892 */ /* 0x000fc8000f8efcff */
[----:B------:R-:W-:-:S09]  /*1e70*/  UISETP.NE.AND UP0, UPT, UR5, 0x2, UPT ;  /* 0x000000020500788c */ /* 0x000fd2000bf05270 */
[----:B------:R-:W-:Y:S05]  /*1e80*/  BRA.U UP0, `(.L_x_36) ;  /* 0x0000000100047547 */ /* 0x000fea000b800000 */
[----:B------:R-:W-:Y:S05]  /*1e90*/  BPT.TRAP 0x1 ;  /* 0x000000040000795c */ /* 0x000fea0000300000 */
.L_x_36:
[----:B------:R-:W-:Y:S04]  /*1ea0*/  BSSY.RECONVERGENT B0, `(.L_x_37) ;  /* 0x0000003000007945 */ /* 0x000fe80003800200 */
[----:B------:R-:W-:Y:S05]  /*1eb0*/  @P2 BRA `(.L_x_38) ;  /* 0x0000000000042947 */ /* 0x000fea0003800000 */
[----:B------:R-:W-:Y:S05]  /*1ec0*/  BPT.TRAP 0x1 ;  /* 0x000000040000795c */ /* 0x000fea0000300000 */
.L_x_38:
[----:B------:R-:W-:Y:S05]  /*1ed0*/  BSYNC.RECONVERGENT B0 ;  /* 0x0000000000007941 */ /* 0x000fea0003800200 */
.L_x_37:
        /* <DEDUP_REMOVED lines=8> */
[----:B------:R-:W-:Y:S02]  /*1f60*/  ULEA UR6, UR5, UR13, 0x3 ;  /* 0x0000000d05067291 */ /* 0x000fe4000f8e18ff */
[----:B------:R-:W-:Y:S01]  /*1f70*/  ULEA UR8, UR4, UR13, 0xd ;  /* 0x0000000d04087291 */ /* 0x000fe2000f8e68ff */
[----:B-1----:R-:W-:Y:S01]  /*1f80*/  SHF.L.U32 R0, R12, 0x1f, RZ ;  /* 0x0000001f0c007819 */ /* 0x002fe200000006ff */
[----:B------:R-:W-:Y:S02]  /*1f90*/  ULEA UR16, UR4, UR29, 0xe ;  /* 0x0000001d04107291 */ /* 0x000fe4000f8e70ff */
[----:B------:R-:W-:Y:S02]  /*1fa0*/  UIADD3.X UR15, UPT, UPT, URZ, UR27, URZ, UP1, !UPT ;  /* 0x0000001bff0f7290 */ /* 0x000fe40008ffe4ff */
[----:B------:R-:W-:Y:S01]  /*1fb0*/  UIADD3 UR8, UPT, UPT, UR8, 0x26400, URZ ;  /* 0x0002640008087890 */ /* 0x000fe2000fffe0ff */
[----:B------:R3:W4:Y:S01]  /*1fc0*/  SYNCS.PHASECHK.TRANS64.TRYWAIT P0, [UR6+0x40], R0 ;  /* 0x00004000ff0075a7 */ /* 0x0007220008001106 */
[----:B------:R-:W-:Y:S01]  /*1fd0*/  UIADD3.X UR23, UPT, UPT, URZ, UR27, URZ, UP0, !UPT ;  /* 0x0000001bff177290 */ /* 0x000fe200087fe4ff */
[----:B------:R-:W-:Y:S01]  /*1fe0*/  UMOV UR6, 0x30000 ;  /* 0x0003000000067882 */ /* 0x000fe20000000000 */
[----:B------:R-:W-:Y:S01]  /*1ff0*/  UMOV UR30, 0x0 ;  /* 0x00000000001e7882 */ /* 0x000fe20000000000 */
[----:B------:R-:W-:Y:S01]  /*2000*/  UMOV UR31, 0x10000000 ;  /* 0x10000000001f7882 */ /* 0x000fe20000000000 */
[----:B------:R-:W-:Y:S01]  /*2010*/  UMOV UR19, UR35 ;  /* 0x0000002300137c82 */ /* 0x000fe20008000000 */
[----:B------:R-:W-:Y:S01]  /*2020*/  UMOV UR20, UR36 ;  /* 0x0000002400147c82 */ /* 0x000fe20008000000 */
[----:B------:R-:W-:Y:S01]  /*2030*/  UMOV UR12, UR36 ;  /* 0x00000024000c7c82 */ /* 0x000fe20008000000 */
[----:B------:R-:W-:Y:S01]  /*2040*/  UMOV UR9, UR17 ;  /* 0x0000001100097c82 */ /* 0x000fe20008000000 */
[----:B------:R-:W-:Y:S01]  /*2050*/  UMOV UR10, UR18 ;  /* 0x00000012000a7c82 */ /* 0x000fe20008000000 */
[----:B------:R3:W-:Y:S01]  /*2060*/  UTMALDG.3D.MULTICAST [UR16], [UR14], UR6, desc[UR30] ;  /* 0x00001e100e0073b4 */ /* 0x0007e20008011806 */
[----:B------:R-:W-:Y:S01]  /*2070*/  UIADD3 UR7, UPT, UPT, UR7, 0x1, URZ ;  /* 0x0000000107077890 */ /* 0x000fe2000fffe0ff */
[----:B------:R-:W-:-:S03]  /*2080*/  UMOV UR4, UR5 ;  /* 0x0000000500047c82 */ /* 0x000fc60008000000 */
[----:B------:R-:W-:Y:S01]  /*2090*/  UISETP.NE.AND UP0, UPT, UR7, UR25, UPT ;  /* 0x000000190700728c */ /* 0x000fe2000bf05270 */
[----:B------:R3:W-:Y:S08]  /*20a0*/  UTMALDG.3D [UR8], [UR22], desc[UR30] ;  /* 0x00001e08160075b4 */ /* 0x0007f00008011000 */
[----:B---3--:R-:W-:Y:S05]  /*20b0*/  BRA.U UP0, `(.L_x_39) ;  /* 0xfffffffd004c7547 */ /* 0x008fea000b83ffff */
.L_x_33:
[C---:B------:R-:W-:Y:S01]  /*20c0*/  LEA R3, R11.reuse, UR13, 0x3 ;  /* 0x0000000d0b037c11 */ /* 0x040fe2000f8e18ff */
[----:B------:R-:W-:Y:S01]  /*20d0*/  NOP ;  /* 0x0000000000007918 */ /* 0x000fe20000000000 */
[----:B-1----:R-:W-:Y:S02]  /*20e0*/  SHF.L.U32 R0, R10, 0x1f, RZ ;  /* 0x0000001f0a007819 */ /* 0x002fe400000006ff */
[----:B------:R-:W-:Y:S02]  /*20f0*/  LEA R5, R11, UR13, 0x4 ;  /* 0x0000000d0b057c11 */ /* 0x000fe4000f8e20ff */
[----:B--2-4-:R-:W1:Y:S02]  /*2100*/  SYNCS.PHASECHK.TRANS64.TRYWAIT P0, [R3+URZ+0xc0], R0 ;  /* 0x0000c000030075a7 */ /* 0x014e6400080011ff */
[----:B-1----:R-:W-:Y:S05]  /*2110*/  @!P0 BRA `(.L_x_40) ;  /* 0x0000005c00e08947 */ /* 0x002fea0003800000 */
.L_x_130:
[----:B------:R-:W2:Y:S01]  /*2120*/  LDS.128 R4, [R5+0x150] ;  /* 0x0001500005047984 */ /* 0x000ea20000000c00 */
[----:B------:R-:W-:Y:S01]  /*2130*/  UISETP.GE.AND UP0, UPT, UR40, 0x1, UPT ;  /* 0x000000012800788c */ /* 0x000fe2000bf06270 */
[----:B------:R-:W-:Y:S01]  /*2140*/  @!PT LDS RZ, [RZ] ;  /* 0x00000000fffff984 */ /* 0x000fe20000000800 */
[----:B------:R-:W-:Y:S01]  /*2150*/  @!PT LDS RZ, [RZ] ;  /* 0x00000000fffff984 */ /* 0x000fe20000000800 */
[----:B------:R-:W-:Y:S01]  /*2160*/  @!PT LDS RZ, [RZ] ;  /* 0x00000000fffff984 */ /* 0x000fe20000000800 */
[----:B------:R-:W-:Y:S01]  /*2170*/  @!PT LDS RZ, [RZ] ;  /* 0x00000000fffff984 */ /* 0x000fe20000000800 */
[----:B------:R3:W-:Y:S06]  /*2180*/  MEMBAR.ALL.CTA ;  /* 0x0000000000007992 */ /* 0x0007ec0000008000 */
[----:B---3--:R-:W3:Y:S01]  /*2190*/  FENCE.VIEW.ASYNC.S ;  /* 0x00000000000073c6 */ /* 0x008ee20000000000 */
[----:B--2---:R-:W-:-:S13]  /*21a0*/  LOP3.LUT P0, RZ, R6, 0x1, RZ, 0xc0, !PT ;  /* 0x0000000106ff7812 */ /* 0x004fda000780c0ff */
[----:B---3--:R-:W-:Y:S01]  /*21b0*/  VOTEU.ANY UP1, P0 ;  /* 0x0000000000ff7886 */ /* 0x008fe20000020100 */
[----:B------:R-:W-:-:S13]  /*21c0*/  PLOP3.LUT P0, PT, PT, PT, UP1, 0x80, 0x8 ;  /* 0x000000000008781c */ /* 0x000fda0003f0f018 */
[----:B-1----:R-:W-:Y:S02]  /*21d0*/  @P0 LOP3.LUT R0, R5, 0xffff, RZ, 0xc0, !PT ;  /* 0x0000ffff05000812 */ /* 0x002fe400078ec0ff */
[----:B------:R-:W-:Y:S02]  /*21e0*/  @P0 MOV R2, R4 ;  /* 0x0000000400020202 */ /* 0x000fe40000000f00 */
[----:B------:R-:W-:Y:S01]  /*21f0*/  @P0 R2UR UR6, R0 ;  /* 0x00000000000602ca */ /* 0x000fe200000e0000 */
[----:B------:R-:W-:Y:S01]  /*2200*/  VIADD R0, R3, 0xd0 ;  /* 0x000000d003007836 */ /* 0x000fe20000000000 */
[----:B------:R-:W-:Y:S02]  /*2210*/  @P0 SHF.R.U32.HI R4, RZ, 0x10, R5 ;  /* 0x00000010ff040819 */ /* 0x000fe40000011605 */
[----:B------:R-:W-:Y:S02]  /*2220*/  @P0 R2UR UR7, R2 ;  /* 0x00000000020702ca */ /* 0x000fe400000e0000 */
[----:B------:R-:W-:-:S02]  /*2230*/  PRMT R0, RZ, 0x654, R0 ;  /* 0x00000654ff007816 */ /* 0x000fc40000000000 */
[----:B------:R-:W-:Y:S02]  /*2240*/  @P0 R2UR UR4, R4 ;  /* 0x00000000040402ca */ /* 0x000fe400000e0000 */
[----:B------:R1:W-:Y:S03]  /*2250*/  SYNCS.ARRIVE.TRANS64.RED.A1T0 RZ, [R0+URZ], RZ ;  /* 0x000000ff00ff79a7 */ /* 0x0003e600081004ff */
[----:B------:R-:W-:-:S04]  /*2260*/  @UP1 UMOV UR37, UR6 ;  /* 0x0000000600251c82 */ /* 0x000fc80008000000 */
[----:B------:R-:W-:-:S04]  /*2270*/  @UP1 UMOV UR38, UR7 ;  /* 0x0000000700261c82 */ /* 0x000fc80008000000 */
[----:B------:R-:W-:Y:S01]  /*2280*/  @UP1 UMOV UR36, UR4 ;  /* 0x0000000400241c82 */ /* 0x000fe20008000000 */
[----:B------:R-:W-:Y:S05]  /*2290*/  BRA.U !UP0, `(.L_x_41) ;  /* 0x0000000108d47547 */ /* 0x000fea000b800000 */
[----:B------:R-:W2:Y:S01]  /*22a0*/  LDCU.128 UR16, c[0x0][0xb10] ;  /* 0x00016200ff1077ac */ /* 0x000ea20008000c00 */
[----:B------:R-:W3:Y:S01]  /*22b0*/  LDCU UR12, c[0x0][0xb20] ;  /* 0x00016400ff0c77ac */ /* 0x000ee20008000800 */
[----:B------:R-:W4:Y:S01]  /*22c0*/  LDCU UR20, c[0x0][0xb0c] ;  /* 0x00016180ff1477ac */ /* 0x000f220008000800 */
[----:B------:R-:W1:Y:S01]  /*22d0*/  LDCU.64 UR8, c[0x0][0xb28] ;  /* 0x00016500ff0877ac */ /* 0x000e620008000a00 */
[----:B------:R-:W-:Y:S02]  /*22e0*/  UISETP.NE.AND UP3, UPT, UR40, 0x1, UPT ;  /* 0x000000012800788c */ /* 0x000fe4000bf65270 */
[----:B--2---:R-:W-:Y:S02]  /*22f0*/  UIMAD.WIDE.U32 UR10, UR39, UR19, URZ ;  /* 0x00000013270a72a5 */ /* 0x004fe4000f8e00ff */
[----:B------:R-:W-:Y:S02]  /*2300*/  UIMAD.WIDE.U32 UR6, UR41, UR16, URZ ;  /* 0x00000010290672a5 */ /* 0x000fe4000f8e00ff */
[----:B------:R-:W-:-:S02]  /*2310*/  UISETP.NE.AND UP0, UPT, UR18, 0x1, UPT ;  /* 0x000000011200788c */ /* 0x000fc4000bf05270 */
[----:B------:R-:W-:Y:S01]  /*2320*/  UIMAD.WIDE.U32 UR22, UR37, UR19, URZ ;  /* 0x00000013251672a5 */ /* 0x000fe2000f8e00ff */
[----:B------:R-:W-:Y:S02]  /*2330*/  UMOV UR10, UR11 ;  /* 0x0000000b000a7c82 */ /* 0x000fe40008000000 */
[----:B------:R-:W-:Y:S01]  /*2340*/  UMOV UR6, UR7 ;  /* 0x0000000700067c82 */ /* 0x000fe20008000000 */
[----:B---3--:R-:W-:Y:S02]  /*2350*/  USHF.R.U32.HI UR10, URZ, UR12, UR10 ;  /* 0x0000000cff0a7299 */ /* 0x008fe4000801160a */
[----:B------:R-:W-:Y:S02]  /*2360*/  USHF.R.U32.HI UR7, URZ, UR17, UR6 ;  /* 0x00000011ff077299 */ /* 0x000fe40008011606 */
[----:B----4-:R-:W-:Y:S02]  /*2370*/  UISETP.NE.AND UP2, UPT, UR20, 0x1, UPT ;  /* 0x000000011400788c */ /* 0x010fe4000bf45270 */
[----:B------:R-:W-:-:S02]  /*2380*/  USEL UR6, UR39, UR10, !UP0 ;  /* 0x0000000a27067287 */ /* 0x000fc4000c000000 */
[----:B------:R-:W-:Y:S02]  /*2390*/  USEL UR7, UR41, UR7, !UP2 ;  /* 0x0000000729077287 */ /* 0x000fe4000d000000 */
[----:B-1----:R-:W-:Y:S01]  /*23a0*/  UIMAD.WIDE.U32 UR10, UR6, UR8, URZ ;  /* 0x00000008060a72a5 */ /* 0x002fe2000f8e00ff */
[----:B------:R-:W-:Y:S01]  /*23b0*/  UMOV UR4, UR23 ;  /* 0x0000001700047c82 */ /* 0x000fe20008000000 */
[----:B------:R-:W-:Y:S02]  /*23c0*/  UIMAD.WIDE.U32 UR14, UR38, UR16, URZ ;  /* 0x00000010260e72a5 */ /* 0x000fe4000f8e00ff */
[----:B------:R-:W-:-:S03]  /*23d0*/  UIMAD.WIDE.U32 UR22, UR7, UR8, URZ ;  /* 0x00000008071672a5 */ /* 0x000fc6000f8e00ff */
[----:B------:R-:W-:Y:S01]  /*23e0*/  UMOV UR10, UR11 ;  /* 0x0000000b000a7c82 */ /* 0x000fe20008000000 */
[----:B------:R-:W-:Y:S02]  /*23f0*/  USHF.R.U32.HI UR4, URZ, UR12, UR4 ;  /* 0x0000000cff047299 */ /* 0x000fe40008011604 */
[----:B------:R-:W-:Y:S01]  /*2400*/  @UP3 USHF.R.U32.HI UR6, URZ, UR9, UR10 ;  /* 0x00000009ff063299 */ /* 0x000fe2000801160a */
[----:B------:R-:W-:Y:S01]  /*2410*/  UMOV UR14, UR15 ;  /* 0x0000000f000e7c82 */ /* 0x000fe20008000000 */
[----:B------:R-:W-:Y:S01]  /*2420*/  UMOV UR22, UR23 ;  /* 0x0000001700167c82 */ /* 0x000fe20008000000 */
[----:B------:R-:W-:Y:S02]  /*2430*/  USHF.R.U32.HI UR17, URZ, UR17, UR14 ;  /* 0x00000011ff117299 */ /* 0x000fe4000801160e */
[----:B------:R-:W-:Y:S02]  /*2440*/  USEL UR4, UR37, UR4, !UP0 ;  /* 0x0000000425047287 */ /* 0x000fe4000c000000 */
[----:B------:R-:W-:-:S02]  /*2450*/  @UP3 USHF.R.U32.HI UR7, URZ, UR9, UR22 ;  /* 0x00000009ff073299 */ /* 0x000fc40008011616 */
[----:B------:R-:W-:Y:S02]  /*2460*/  UIMAD UR10, UR40, UR6, URZ ;  /* 0x00000006280a72a4 */ /* 0x000fe4000f8e02ff */
[----:B------:R-:W-:Y:S02]  /*2470*/  USEL UR6, UR38, UR17, !UP2 ;  /* 0x0000001126067287 */ /* 0x000fe4000d000000 */
[----:B------:R-:W-:Y:S02]  /*2480*/  UIMAD UR12, UR40, UR7, URZ ;  /* 0x00000007280c72a4 */ /* 0x000fe4000f8e02ff */
[----:B------:R-:W-:Y:S02]  /*2490*/  UISETP.GE.AND UP0, UPT, UR4, UR10, UPT ;  /* 0x0000000a0400728c */ /* 0x000fe4000bf06270 */
[----:B------:R-:W-:Y:S02]  /*24a0*/  UIMAD.WIDE.U32 UR10, UR4, UR8, URZ ;  /* 0x00000008040a72a5 */ /* 0x000fe4000f8e00ff */
[----:B------:R-:W-:-:S02]  /*24b0*/  UISETP.GE.OR UP0, UPT, UR6, UR12, UP0 ;  /* 0x0000000c0600728c */ /* 0x000fc40008706670 */
        /* <DEDUP_REMOVED lines=19> */
.L_x_41:
[----:B------:R-:W2:Y:S02]  /*25f0*/  LDCU UR4, c[0x0][0xb30] ;  /* 0x00016600ff0477ac */ /* 0x000ea40008000800 */
[----:B--2---:R-:W-:-:S09]  /*2600*/  UISETP.NE.AND UP0, UPT, UR4, 0x1, UPT ;  /* 0x000000010400788c */ /* 0x004fd2000bf05270 */
[----:B------:R-:W-:Y:S05]  /*2610*/  BRA.U UP0, `(.L_x_42) ;  /* 0x0000000100447547 */ /* 0x000fea000b800000 */
[----:B------:R-:W2:Y:S01]  /*2620*/  LDCU.128 UR16, c[0x0][0xb10] ;  /* 0x00016200ff1077ac */ /* 0x000ea20008000c00 */
[----:B------:R-:W3:Y:S01]  /*2630*/  LDCU UR10, c[0x0][0xb0c] ;  /* 0x00016180ff0a77ac */ /* 0x000ee20008000800 */
[----:B------:R-:W4:Y:S01]  /*2640*/  LDCU UR11, c[0x0][0xb20] ;  /* 0x00016400ff0b77ac */ /* 0x000f220008000800 */
[----:B--2---:R-:W-:Y:S02]  /*2650*/  UIMAD.WIDE.U32 UR8, UR38, UR16, URZ ;  /* 0x00000010260872a5 */ /* 0x004fe4000f8e00ff */
[----:B------:R-:W-:Y:S02]  /*2660*/  UIMAD.WIDE.U32 UR6, UR37, UR19, URZ ;  /* 0x00000013250672a5 */ /* 0x000fe4000f8e00ff */
[----:B---3--:R-:W-:Y:S02]  /*2670*/  UISETP.NE.AND UP2, UPT, UR10, 0x1, UPT ;  /* 0x000000010a00788c */ /* 0x008fe4000bf45270 */
[----:B------:R-:W-:Y:S01]  /*2680*/  UISETP.NE.AND UP0, UPT, UR18, 0x1, UPT ;  /* 0x000000011200788c */ /* 0x000fe2000bf05270 */
[----:B------:R-:W-:-:S02]  /*2690*/  UMOV UR8, UR9 ;  /* 0x0000000900087c82 */ /* 0x000fc40008000000 */
[----:B------:R-:W-:Y:S01]  /*26a0*/  UMOV UR4, UR7 ;  /* 0x0000000700047c82 */ /* 0x000fe20008000000 */
[----:B------:R-:W-:Y:S02]  /*26b0*/  USHF.R.U32.HI UR17, URZ, UR17, UR8 ;  /* 0x00000011ff117299 */ /* 0x000fe40008011608 */
[----:B----4-:R-:W-:Y:S02]  /*26c0*/  USHF.R.U32.HI UR4, URZ, UR11, UR4 ;  /* 0x0000000bff047299 */ /* 0x010fe40008011604 */
[----:B------:R-:W-:Y:S02]  /*26d0*/  USEL UR6, UR38, UR17, !UP2 ;  /* 0x0000001126067287 */ /* 0x000fe4000d000000 */
[----:B------:R-:W-:-:S04]  /*26e0*/  USEL UR4, UR37, UR4, !UP0 ;  /* 0x0000000425047287 */ /* 0x000fc8000c000000 */
[----:B------:R-:W-:Y:S02]  /*26f0*/  UIADD3 UR7, UPT, UPT, UR6, -UR4, URZ ;  /* 0x8000000406077290 */ /* 0x000fe4000fffe0ff */
[----:B------:R-:W-:Y:S02]  /*2700*/  UIADD3 UR4, UPT, UPT, -UR6, UR4, URZ ;  /* 0x0000000406047290 */ /* 0x000fe4000fffe1ff */
[----:B------:R-:W-:Y:S02]  /*2710*/  UIMAD UR37, UR7, UR18, UR37 ;  /* 0x00000012072572a4 */ /* 0x000fe4000f8e0225 */
[----:B------:R-:W-:-:S12]  /*2720*/  UIMAD UR38, UR4, UR10, UR38 ;  /* 0x0000000a042672a4 */ /* 0x000fd8000f8e0226 */
.L_x_42:
[----:B------:R-:W-:Y:S01]  /*2730*/  VIADD R11, R11, 0x1 ;  /* 0x000000010b0b7836 */ /* 0x000fe20000000000 */
[----:B------:R-:W-:Y:S02]  /*2740*/  R2UR UR6, R87 ;  /* 0x00000000570672ca */ /* 0x000fe400000e0000 */
[----:B------:R-:W-:Y:S02]  /*2750*/  R2UR UR4, R86 ;  /* 0x00000000560472ca */ /* 0x000fe400000e0000 */
[C---:B------:R-:W-:Y:S02]  /*2760*/  ISETP.NE.AND P0, PT, R11.reuse, 0x2, PT ;  /* 0x000000020b00780c */ /* 0x040fe40003f05270 */
[----:B------:R-:W-:Y:S02]  /*2770*/  PLOP3.LUT P1, PT, PT, PT, PT, 0x80, 0x8 ;  /* 0x000000000008781c */ /* 0x000fe40003f2f070 */
[----:B------:R-:W-:Y:S02]  /*2780*/  SEL R3, RZ, 0x1, P0 ;  /* 0x00000001ff037807 */ /* 0x000fe40000000000 */
[----:B------:R-:W-:-:S02]  /*2790*/  SEL R11, R11, RZ, P0 ;  /* 0x000000ff0b0b7207 */ /* 0x000fc40000000000 */
[----:B------:R-:W-:Y:S01]  /*27a0*/  LOP3.LUT R10, R10, R3, RZ, 0x3c, !PT ;  /* 0x000000030a0a7212 */ /* 0x000fe200078e3cff */
[----:B------:R-:W-:Y:S02]  /*27b0*/  UIADD3 UR25, UPT, UPT, UR38, UR6, URZ ;  /* 0x0000000626197290 */ /* 0x000fe4000fffe0ff */
[----:B------:R-:W-:Y:S01]  /*27c0*/  UIADD3 UR30, UPT, UPT, UR37, UR4, URZ ;  /* 0x00000004251e7290 */ /* 0x000fe2000fffe0ff */
[----:B------:R-:W-:Y:S11]  /*27d0*/  BRA.U UP1, `(.L_x_43) ;  /* 0xfffffff101507547 */ /* 0x000ff6000b83ffff */
[----:B------:R-:W-:Y:S01]  /*27e0*/  UIADD3 UR13, UPT, UPT, UR13, 0x40, URZ ;  /* 0x000000400d0d7890 */ /* 0x000fe2000fffe0ff */
[----:B------:R-:W-:-:S03]  /*27f0*/  SHF.L.U32 R3, R12, 0x1f, RZ ;  /* 0x0000001f0c037819 */ /* 0x000fc600000006ff */
[----:B------:R-:W-:-:S09]  /*2800*/  ULEA UR4, UR5, UR13, 0x3 ;  /* 0x0000000d05047291 */ /* 0x000fd2000f8e18ff */
[----:B------:R-:W2:Y:S02]  /*2810*/  SYNCS.PHASECHK.TRANS64.TRYWAIT P0, [UR4], R3 ;  /* 0x00000003ff0075a7 */ /* 0x000ea40008001104 */
[----:B--2---:R-:W-:Y:S05]  /*2820*/  @!P0 BRA `(.L_x_44) ;  /* 0x0000005800308947 */ /* 0x004fea0003800000 */
.L_x_132:
[----:B------:R-:W-:-:S04]  /*2830*/  UIADD3 UR4, UPT, UPT, UR5, 0x1, URZ ;  /* 0x0000000105047890 */ /* 0x000fc8000fffe0ff */
[----:B------:R-:W-:-:S04]  /*2840*/  UISETP.NE.AND UP0, UPT, UR4, 0x8, UPT ;  /* 0x000000080400788c */ /* 0x000fc8000bf05270 */
[----:B------:R-:W-:Y:S02]  /*2850*/  USEL UR6, URZ, 0x1, UP0 ;  /* 0x00000001ff067887 */ /* 0x000fe40008000000 */
[----:B------:R-:W-:-:S04]  /*2860*/  USEL UR4, UR4, URZ, UP0 ;  /* 0x000000ff04047287 */ /* 0x000fc80008000000 */
[----:B------:R-:W-:Y:S01]  /*2870*/  ULEA UR5, UR4, UR13, 0x3 ;  /* 0x0000000d04057291 */ /* 0x000fe2000f8e18ff */
[----:B------:R-:W-:-:S04]  /*2880*/  LOP3.LUT R2, R12, UR6, RZ, 0x3c, !PT ;  /* 0x000000060c027c12 */ /* 0x000fc8000f8e3cff */
[----:B-1----:R-:W-:-:S04]  /*2890*/  SHF.L.U32 R3, R2, 0x1f, RZ ;  /* 0x0000001f02037819 */ /* 0x002fc800000006ff */
[----:B------:R-:W1:Y:S02]  /*28a0*/  SYNCS.PHASECHK.TRANS64.TRYWAIT P0, [UR5], R3 ;  /* 0x00000003ff0075a7 */ /* 0x000e640008001105 */
[----:B-1----:R-:W-:Y:S05]  /*28b0*/  @!P0 BRA `(.L_x_45) ;  /* 0x0000005800248947 */ /* 0x002fea0003800000 */
.L_x_134:
        /* <DEDUP_REMOVED lines=9> */
.L_x_136:
        /* <DEDUP_REMOVED lines=9> */
.L_x_138:
        /* <DEDUP_REMOVED lines=9> */
.L_x_140:
        /* <DEDUP_REMOVED lines=9> */
.L_x_142:
        /* <DEDUP_REMOVED lines=9> */
.L_x_144:
[----:B------:R-:W-:-:S04]  /*2b90*/  UIADD3 UR4, UPT, UPT, UR4, 0x1, URZ ;  /* 0x0000000104047890 */ /* 0x000fc8000fffe0ff */
[----:B------:R-:W-:-:S04]  /*2ba0*/  UISETP.NE.AND UP0, UPT, UR4, 0x8, UPT ;  /* 0x000000080400788c */ /* 0x000fc8000bf05270 */
[----:B------:R-:W-:Y:S02]  /*2bb0*/  USEL UR5, URZ, 0x1, UP0 ;  /* 0x00000001ff057887 */ /* 0x000fe40008000000 */
[----:B------:R-:W-:-:S04]  /*2bc0*/  USEL UR4, UR4, URZ, UP0 ;  /* 0x000000ff04047287 */ /* 0x000fc80008000000 */
[----:B------:R-:W-:Y:S01]  /*2bd0*/  ULEA UR4, UR4, UR13, 0x3 ;  /* 0x0000000d04047291 */ /* 0x000fe2000f8e18ff */
[----:B-1----:R-:W-:-:S04]  /*2be0*/  LOP3.LUT R3, R2, UR5, RZ, 0x3c, !PT ;  /* 0x0000000502037c12 */ /* 0x002fc8000f8e3cff */
[----:B------:R-:W-:Y:S01]  /*2bf0*/  SHF.L.U32 R3, R3, 0x1f, RZ ;  /* 0x0000001f03037819 */ /* 0x000fe200000006ff */
[----:B------:R-:W-:-:S07]  /*2c00*/  IMAD.U32 R0, RZ, RZ, UR4 ;  /* 0x00000004ff007e24 */ /* 0x000fce000f8e00ff */
.L_x_51:
[----:B-1----:R1:W2:Y:S02]  /*2c10*/  SYNCS.PHASECHK.TRANS64.TRYWAIT P0, [R0+URZ], R3 ;  /* 0x00000003000075a7 */ /* 0x0022a400080011ff */
[----:B--2---:R-:W-:Y:S05]  /*2c20*/  @!P0 NANOSLEEP.SYNCS 0x989680 ;  /* 0x009896800000895d */ /* 0x004fea0003900000 */
[----:B------:R-:W2:Y:S02]  /*2c30*/  @!P0 SYNCS.PHASECHK.TRANS64 P0, [R0+URZ], R3 ;  /* 0x00000003000085a7 */ /* 0x000ea400080010ff */
[----:B--2---:R-:W-:Y:S05]  /*2c40*/  @P0 EXIT ;  /* 0x000000000000094d */ /* 0x004fea0003800000 */
[----:B------:R-:W-:Y:S05]  /*2c50*/  BRA `(.L_x_51) ;  /* 0xfffffffc00ec7947 */ /* 0x000fea000383ffff */
.L_x_23:
[----:B------:R-:W1:Y:S02]  /*2c60*/  S2UR UR4, SR_CgaCtaId ;  /* 0x00000000000479c3 */ /* 0x000e640000008800 */
[----:B-1----:R-:W-:-:S04]  /*2c70*/  UISETP.NE.AND UP0, UPT, UR4, URZ, UPT ;  /* 0x000000ff0400728c */ /* 0x002fc8000bf05270 */
[----:B------:R-:W-:-:S09]  /*2c80*/  UISETP.NE.OR UP0, UPT, UR22, 0x1, UP0 ;  /* 0x000000011600788c */ /* 0x000fd20008705670 */
[----:B------:R-:W-:Y:S05]  /*2c90*/  BRA.U UP0, `(.L_x_52) ;  /* 0x00000005004c7547 */ /* 0x000fea000b800000 */
[----:B------:R-:W1:Y:S01]  /*2ca0*/  S2UR UR5, SR_CgaCtaId ;  /* 0x00000000000579c3 */ /* 0x000e620000008800 */
[----:B------:R-:W-:Y:S01]  /*2cb0*/  UMOV UR4, 0x400 ;  /* 0x0000040000047882 */ /* 0x000fe20000000000 */
[----:B------:R-:W-:Y:S01]  /*2cc0*/  ISETP.GE.U32.AND P2, PT, R0, 0x2, PT ;  /* 0x000000020000780c */ /* 0x000fe20003f46070 */
[----:B------:R-:W-:Y:S01]  /*2cd0*/  IMAD.MOV.U32 R12, RZ, RZ, 0x1 ;  /* 0x00000001ff0c7424 */ /* 0x000fe200078e00ff */
[----:B------:R-:W-:Y:S02]  /*2ce0*/  CS2R R10, SRZ ;  /* 0x00000000000a7805 */ /* 0x000fe4000001ff00 */
[----:B------:R-:W-:Y:S01]  /*2cf0*/  CS2R R8, SRZ ;  /* 0x0000000000087805 */ /* 0x000fe2000001ff00 */
[----:B-1----:R-:W-:-:S03]  /*2d00*/  ULEA UR6, UR5, UR4, 0x18 ;  /* 0x0000000405067291 */ /* 0x002fc6000f8ec0ff */
[----:B------:R-:W-:-:S09]  /*2d10*/  UMOV UR5, URZ ;  /* 0x000000ff00057c82 */ /* 0x000fd20008000000 */
.L_x_56:
[----:B------:R-:W-:Y:S02]  /*2d20*/  LEA R2, R8, UR6, 0x3 ;  /* 0x0000000608027c11 */ /* 0x000fe4000f8e18ff */
[----:B------:R-:W-:-:S03]  /*2d30*/  SHF.L.U32 R5, R9, 0x1f, RZ ;  /* 0x0000001f09057819 */ /* 0x000fc600000006ff */
[----:B------:R-:W-:Y:S01]  /*2d40*/  VIADD R4, R2, 0x130 ;  /* 0x0000013002047836 */ /* 0x000fe20000000000 */
[----:B------:R-:W1:Y:S02]  /*2d50*/  SYNCS.PHASECHK.TRANS64.TRYWAIT P0, [R2+URZ+0x120], R5 ;  /* 0x00012005020075a7 */ /* 0x000e6400080011ff */
[----:B-1----:R-:W-:Y:S05]  /*2d60*/  @!P0 BRA `(.L_x_53) ;  /* 0x0000005400888947 */ /* 0x002fea0003800000 */
.L_x_145:
[----:B------:R-:W-:Y:S01]  /*2d70*/  ULEA UR4, UR5, UR6, 0x3 ;  /* 0x0000000605047291 */ /* 0x000fe2000f8e18ff */
[----:B------:R-:W-:Y:S02]  /*2d80*/  PRMT R4, RZ, 0x654, R4 ;  /* 0x00000654ff047816 */ /* 0x000fe40000000004 */
[----:B-1----:R-:W-:Y:S01]  /*2d90*/  SHF.L.U32 R5, R12, 0x1f, RZ ;  /* 0x0000001f0c057819 */ /* 0x002fe200000006ff */
[----:B------:R-:W-:Y:S01]  /*2da0*/  UIADD3 UR7, UPT, UPT, UR4, 0xc0, URZ ;  /* 0x000000c004077890 */ /* 0x000fe2000fffe0ff */
[----:B------:R1:W-:Y:S05]  /*2db0*/  SYNCS.ARRIVE.TRANS64.RED.A1T0 RZ, [R4+URZ], RZ ;  /* 0x000000ff04ff79a7 */ /* 0x0003ea00081004ff */
[----:B------:R-:W-:Y:S01]  /*2dc0*/  IMAD.U32 R7, RZ, RZ, UR7 ;  /* 0x00000007ff077e24 */ /* 0x000fe2000f8e00ff */
[----:B------:R-:W2:Y:S04]  /*2dd0*/  SYNCS.PHASECHK.TRANS64.TRYWAIT P0, [UR4+0xd0], R5 ;  /* 0x0000d005ff0075a7 */ /* 0x000ea80008001104 */
[----:B------:R-:W-:Y:S01]  /*2de0*/  PRMT R6, R0, 0x654, R7 ;  /* 0x0000065400067816 */ /* 0x000fe20000000007 */
[----:B-1----:R-:W-:Y:S01]  /*2df0*/  @!P2 IMAD.MOV.U32 R4, RZ, RZ, 0x10 ;  /* 0x00000010ff04a424 */ /* 0x002fe200078e00ff */
[----:B--2---:R-:W-:Y:S06]  /*2e00*/  @!P0 BRA `(.L_x_54) ;  /* 0x0000005400748947 */ /* 0x004fec0003800000 */
.L_x_147:
[----:B------:R-:W-:Y:S01]  /*2e10*/  ULEA UR8, UR5, UR6, 0x4 ;  /* 0x0000000605087291 */ /* 0x000fe2000f8e20ff */
[----:B------:R-:W-:Y:S01]  /*2e20*/  SEL R3, R6, R3, !P2 ;  /* 0x0000000306037207 */ /* 0x000fe20005000000 */
[----:B------:R-:W-:Y:S01]  /*2e30*/  UIADD3 UR9, UPT, UPT, UR4, 0xc0, URZ ;  /* 0x000000c004097890 */ /* 0x000fe2000fffe0ff */
[----:B-1----:R-:W-:Y:S01]  /*2e40*/  LEA R2, R11, UR6, 0x3 ;  /* 0x000000060b027c11 */ /* 0x002fe2000f8e18ff */
[----:B------:R-:W-:Y:S01]  /*2e50*/  UIADD3 UR8, UPT, UPT, UR8, 0x150, URZ ;  /* 0x0000015008087890 */ /* 0x000fe2000fffe0ff */
[----:B------:R-:W-:Y:S01]  /*2e60*/  SHF.L.U32 R5, R10, 0x1f, RZ ;  /* 0x0000001f0a057819 */ /* 0x000fe200000006ff */
[----:B------:R1:W-:Y:S01]  /*2e70*/  @!P2 SYNCS.ARRIVE.TRANS64.RED RZ, [R3+URZ], R4 ;  /* 0x0000000403ffa9a7 */ /* 0x0003e200080004ff */
[----:B------:R-:W-:Y:S01]  /*2e80*/  UIADD3 UR4, UPT, UPT, UR5, 0x1, URZ ;  /* 0x0000000105047890 */ /* 0x000fe2000fffe0ff */
[----:B------:R-:W-:-:S03]  /*2e90*/  VIADD R8, R8, 0x1 ;  /* 0x0000000108087836 */ /* 0x000fc60000000000 */
[----:B------:R-:W-:Y:S02]  /*2ea0*/  UISETP.NE.AND UP0, UPT, UR4, 0x2, UPT ;  /* 0x000000020400788c */ /* 0x000fe4000bf05270 */
[----:B------:R-:W-:Y:S06]  /*2eb0*/  UGETNEXTWORKID.BROADCAST [UR8], [UR9] ;  /* 0x00000000080073ca */ /* 0x000fec0008000100 */
[----:B------:R-:W-:Y:S01]  /*2ec0*/  USEL UR7, URZ, 0x1, UP0 ;  /* 0x00000001ff077887 */ /* 0x000fe20008000000 */
[----:B------:R-:W-:Y:S01]  /*2ed0*/  ISETP.NE.AND P0, PT, R8, 0x2, PT ;  /* 0x000000020800780c */ /* 0x000fe20003f05270 */
[----:B------:R-:W-:Y:S01]  /*2ee0*/  USEL UR5, UR4, URZ, UP0 ;  /* 0x000000ff04057287 */ /* 0x000fe20008000000 */
[----:B------:R-:W2:Y:S03]  /*2ef0*/  SYNCS.PHASECHK.TRANS64.TRYWAIT P1, [R2+URZ+0xc0], R5 ;  /* 0x0000c005020075a7 */ /* 0x000ea600080211ff */
[----:B------:R-:W-:Y:S01]  /*2f00*/  LOP3.LUT R12, R12, UR7, RZ, 0x3c, !PT ;  /* 0x000000070c0c7c12 */ /* 0x000fe2000f8e3cff */
[----:B-12---:R-:W-:Y:S07]  /*2f10*/  @!P1 BRA `(.L_x_55) ;  /* 0x0000005400489947 */ /* 0x006fee0003800000 */
.L_x_148:
[C---:B------:R-:W-:Y:S01]  /*2f20*/  LEA R4, R11.reuse, UR6, 0x4 ;  /* 0x000000060b047c11 */ /* 0x040fe2000f8e20ff */
[----:B-1----:R-:W-:Y:S01]  /*2f30*/  VIADD R2, R2, 0xd0 ;  /* 0x000000d002027836 */ /* 0x002fe20000000000 */
[----:B------:R-:W-:Y:S01]  /*2f40*/  SEL R8, R8, RZ, P0 ;  /* 0x000000ff08087207 */ /* 0x000fe20000000000 */
[----:B------:R-:W-:-:S03]  /*2f50*/  VIADD R11, R11, 0x1 ;  /* 0x000000010b0b7836 */ /* 0x000fc60000000000 */
[----:B------:R-:W1:Y:S01]  /*2f60*/  LDS.128 R4, [R4+0x150] ;  /* 0x0001500004047984 */ /* 0x000e620000000c00 */
[----:B------:R-:W-:Y:S02]  /*2f70*/  PRMT R2, RZ, 0x654, R2 ;  /* 0x00000654ff027816 */ /* 0x000fe40000000002 */
[C---:B------:R-:W-:Y:S01]  /*2f80*/  ISETP.NE.AND P1, PT, R11.reuse, 0x2, PT ;  /* 0x000000020b00780c */ /* 0x040fe20003f25270 */
[----:B------:R-:W-:Y:S01]  /*2f90*/  @!PT LDS RZ, [RZ] ;  /* 0x00000000fffff984 */ /* 0x000fe20000000800 */
[----:B------:R-:W-:Y:S01]  /*2fa0*/  @!PT LDS RZ, [RZ] ;  /* 0x00000000fffff984 */ /* 0x000fe20000000800 */
[----:B------:R-:W-:Y:S01]  /*2fb0*/  @!PT LDS RZ, [RZ] ;  /* 0x00000000fffff984 */ /* 0x000fe20000000800 */
[----:B------:R-:W-:Y:S01]  /*2fc0*/  @!PT LDS RZ, [RZ] ;  /* 0x00000000fffff984 */ /* 0x000fe20000000800 */
[----:B------:R2:W-:Y:S06]  /*2fd0*/  MEMBAR.ALL.CTA ;  /* 0x0000000000007992 */ /* 0x0005ec0000008000 */
[----:B--2---:R-:W2:Y:S01]  /*2fe0*/  FENCE.VIEW.ASYNC.S ;  /* 0x00000000000073c6 */ /* 0x004ea20000000000 */
[----:B------:R-:W-:Y:S01]  /*2ff0*/  SEL R11, R11, RZ, P1 ;  /* 0x000000ff0b0b7207 */ /* 0x000fe20000800000 */
[----:B--2---:R2:W-:Y:S01]  /*3000*/  SYNCS.ARRIVE.TRANS64.RED.A1T0 RZ, [R2+URZ], RZ ;  /* 0x000000ff02ff79a7 */ /* 0x0045e200081004ff */
[----:B-1----:R-:W-:-:S02]  /*3010*/  LOP3.LUT P3, RZ, R6, 0x1, RZ, 0xc0, !PT ;  /* 0x0000000106ff7812 */ /* 0x002fc4000786c0ff */
[----:B------:R-:W-:-:S04]  /*3020*/  SEL R5, RZ, 0x1, P1 ;  /* 0x00000001ff057807 */ /* 0x000fc80000800000 */
[----:B------:R-:W-:Y:S02]  /*3030*/  LOP3.LUT R10, R10, R5, RZ, 0x3c, !PT ;  /* 0x000000050a0a7212 */ /* 0x000fe400078e3cff */
[----:B--2---:R-:W-:-:S04]  /*3040*/  SEL R2, RZ, 0x1, P0 ;  /* 0x00000001ff027807 */ /* 0x004fc80000000000 */
[----:B------:R-:W-:Y:S01]  /*3050*/  LOP3.LUT R9, R9, R2, RZ, 0x3c, !PT ;  /* 0x0000000209097212 */ /* 0x000fe200078e3cff */
[----:B------:R-:W-:Y:S06]  /*3060*/  @P3 BRA `(.L_x_56) ;  /* 0xfffffffc002c3947 */ /* 0x000fec000383ffff */
[----:B------:R-:W-:Y:S01]  /*3070*/  ULEA UR4, UR5, UR6, 0x3 ;  /* 0x0000000605047291 */ /* 0x000fe2000f8e18ff */
[----:B------:R-:W-:-:S08]  /*3080*/  SHF.L.U32 R3, R12, 0x1f, RZ ;  /* 0x0000001f0c037819 */ /* 0x000fd000000006ff */
[----:B------:R-:W1:Y:S02]  /*3090*/  SYNCS.PHASECHK.TRANS64 P0, [UR4+0xd0], R3 ;  /* 0x0000d003ff0075a7 */ /* 0x000e640008001004 */
[----:B-1----:R-:W-:Y:S05]  /*30a0*/  @P0 BRA `(.L_x_57) ;  /* 0x0000000000080947 */ /* 0x002fea0003800000 */
[----:B------:R-:W1:Y:S02]  /*30b0*/  SYNCS.PHASECHK.TRANS64.TRYWAIT P0, [UR4+0xd0], R3 ;  /* 0x0000d003ff0075a7 */ /* 0x000e640008001104 */
[----:B-1----:R-:W-:Y:S05]  /*30c0*/  @!P0 BRA `(.L_x_58) ;  /* 0x0000005000f08947 */ /* 0x002fea0003800000 */
.L_x_57:
[----:B------:R-:W-:-:S04]  /*30d0*/  UIADD3 UR7, UPT, UPT, UR5, 0x1, URZ ;  /* 0x0000000105077890 */ /* 0x000fc8000fffe0ff */
[----:B------:R-:W-:-:S04]  /*30e0*/  UISETP.NE.AND UP0, UPT, UR7, 0x2, UPT ;  /* 0x000000020700788c */ /* 0x000fc8000bf05270 */
[----:B------:R-:W-:Y:S02]  /*30f0*/  USEL UR8, URZ, 0x1, UP0 ;  /* 0x00000001ff087887 */ /* 0x000fe40008000000 */
[----:B------:R-:W-:-:S04]  /*3100*/  USEL UR7, UR7, URZ, UP0 ;  /* 0x000000ff07077287 */ /* 0x000fc80008000000 */
[----:B------:R-:W-:Y:S01]  /*3110*/  ULEA UR7, UR7, UR6, 0x3 ;  /* 0x0000000607077291 */ /* 0x000fe2000f8e18ff */
[----:B-1----:R-:W-:-:S04]  /*3120*/  LOP3.LUT R3, R12, UR8, RZ, 0x3c, !PT ;  /* 0x000000080c037c12 */ /* 0x002fc8000f8e3cff */
[----:B------:R-:W-:-:S04]  /*3130*/  SHF.L.U32 R0, R3, 0x1f, RZ ;  /* 0x0000001f03007819 */ /* 0x000fc800000006ff */
[----:B------:R-:W1:Y:S02]  /*3140*/  SYNCS.PHASECHK.TRANS64 P0, [UR7+0xd0], R0 ;  /* 0x0000d000ff0075a7 */ /* 0x000e640008001007 */
[----:B-1----:R-:W-:Y:S05]  /*3150*/  @P0 EXIT ;  /* 0x000000000000094d */ /* 0x002fea0003800000 */
[----:B------:R-:W-:Y:S02]  /*3160*/  SHF.L.U32 R3, R3, 0x1f, RZ ;  /* 0x0000001f03037819 */ /* 0x000fe400000006ff */
[----:B------:R-:W-:-:S07]  /*3170*/  MOV R0, UR7 ;  /* 0x0000000700007c02 */ /* 0x000fce0008000f00 */
.L_x_59:
[----:B-1----:R1:W2:Y:S02]  /*3180*/  SYNCS.PHASECHK.TRANS64.TRYWAIT P0, [R0+URZ+0xd0], R3 ;  /* 0x0000d003000075a7 */ /* 0x0022a400080011ff */
[----:B--2---:R-:W-:Y:S05]  /*3190*/  @!P0 NANOSLEEP.SYNCS 0x989680 ;  /* 0x009896800000895d */ /* 0x004fea0003900000 */
[----:B------:R-:W2:Y:S02]  /*31a0*/  @!P0 SYNCS.PHASECHK.TRANS64 P0, [R0+URZ+0xd0], R3 ;  /* 0x0000d003000085a7 */ /* 0x000ea400080010ff */
[----:B--2---:R-:W-:Y:S05]  /*31b0*/  @P0 EXIT ;  /* 0x000000000000094d */ /* 0x004fea0003800000 */
[----:B------:R-:W-:Y:S05]  /*31c0*/  BRA `(.L_x_59) ;  /* 0xfffffffc00ec7947 */ /* 0x000fea000383ffff */
.L_x_52:
[----:B------:R-:W-:Y:S05]  /*31d0*/  BRA.U UP4, `(.L_x_60) ;  /* 0x0000000d04c07547 */ /* 0x000fea000b800000 */
[----:B------:R-:W1:Y:S01]  /*31e0*/  S2UR UR7, SR_CgaCtaId ;  /* 0x00000000000779c3 */ /* 0x000e620000008800 */
[----:B------:R-:W-:Y:S01]  /*31f0*/  UMOV UR4, 0x40 ;  /* 0x0000004000047882 */ /* 0x000fe20000000000 */
[----:B------:R-:W-:Y:S01]  /*3200*/  NOP ;  /* 0x0000000000007918 */ /* 0x000fe20000000000 */
[----:B------:R-:W-:Y:S01]  /*3210*/  UMOV UR6, 0x400 ;  /* 0x0000040000067882 */ /* 0x000fe20000000000 */
[----:B-1----:R-:W-:Y:S02]  /*3220*/  ULEA UR5, UR7, UR4, 0x18 ;  /* 0x0000000407057291 */ /* 0x002fe4000f8ec0ff */
[----:B------:R-:W-:-:S07]  /*3230*/  ULEA UR6, UR7, UR6, 0x18 ;  /* 0x0000000607067291 */ /* 0x000fce000f8ec0ff */
[----:B------:R-:W1:Y:S02]  /*3240*/  LDS.U8 R0, [UR5+0x1c] ;  /* 0x00001c05ff007984 */ /* 0x000e640008000000 */
[----:B-1----:R-:W-:-:S13]  /*3250*/  ISETP.NE.AND P0, PT, R0, RZ, PT ;  /* 0x000000ff0000720c */ /* 0x002fda0003f05270 */
[----:B------:R-:W-:Y:S05]  /*3260*/  @P0 BRA `(.L_x_61) ;  /* 0x0000000000580947 */ /* 0x000fea0003800000 */
[----:B------:R-:W-:-:S13]  /*3270*/  ELECT P0, URZ, PT ;  /* 0x0000000000ff782f */ /* 0x000fda0003800000 */
[----:B------:R-:W-:Y:S05]  /*3280*/  @!P0 BRA `(.L_x_62) ;  /* 0x0000000000608947 */ /* 0x000fea0003800000 */
[----:B------:R-:W-:Y:S01]  /*3290*/  UMOV UR4, 0x10 ;  /* 0x0000001000047882 */ /* 0x000fe20000000000 */
[----:B------:R-:W-:Y:S01]  /*32a0*/  HFMA2 R0, -RZ, RZ, 0, 5.9604644775390625e-08 ;  /* 0x00000001ff007431 */ /* 0x000fe200000001ff */
[----:B------:R-:W-:-:S03]  /*32b0*/  MOV R3, 0xffff ;  /* 0x0000ffff00037802 */ /* 0x000fc60000000f00 */
[----:B------:R-:W-:Y:S04]  /*32c0*/  DEPBAR.LE SB1, 0x36 ;  /* 0x00009d800000791a */ /* 0x000fe80000000000 */
[----:B------:R-:W1:Y:S02]  /*32d0*/  UTCATOMSWS.FIND_AND_SET.ALIGN UP0, UR4, UR4 ;  /* 0x00000004000475e3 */ /* 0x000e640008000800 */
[----:B-1----:R-:W-:Y:S01]  /*32e0*/  MOV R4, UR4 ;  /* 0x0000000400047c02 */ /* 0x002fe20008000f00 */
[----:B------:R-:W-:Y:S06]  /*32f0*/  BRA.U UP0, `(.L_x_63) ;  /* 0x0000000100187547 */ /* 0x000fec000b800000 */
.L_x_64:
[----:B------:R-:W-:Y:S05]  /*3300*/  NANOSLEEP 0x64 ;  /* 0x000000640000795d */ /* 0x000fea0003800000 */
[----:B------:R-:W-:-:S05]  /*3310*/  UMOV UR4, 0x10 ;  /* 0x0000001000047882 */ /* 0x000fca0000000000 */
[----:B------:R-:W-:Y:S04]  /*3320*/  DEPBAR.LE SB1, 0x36 ;  /* 0x00009d800000791a */ /* 0x000fe80000000000 */
[----:B------:R-:W1:Y:S02]  /*3330*/  UTCATOMSWS.FIND_AND_SET.ALIGN UP0, UR4, UR4 ;  /* 0x00000004000475e3 */ /* 0x000e640008000800 */
[----:B-1----:R-:W-:Y:S01]  /*3340*/  MOV R4, UR4 ;  /* 0x0000000400047c02 */ /* 0x002fe20008000f00 */
[----:B------:R-:W-:Y:S05]  /*3350*/  BRA.U !UP0, `(.L_x_64) ;  /* 0xfffffffd08e87547 */ /* 0x000fea000b83ffff */
.L_x_63:
[-C--:B------:R-:W-:Y:S02]  /*3360*/  SHF.L.U32 R3, R3, R4.reuse, RZ ;  /* 0x0000000403037219 */ /* 0x080fe400000006ff */
[----:B------:R-:W-:Y:S01]  /*3370*/  SHF.L.U32 R0, R0, R4, RZ ;  /* 0x0000000400007219 */ /* 0x000fe200000006ff */
[----:B------:R-:W-:Y:S02]  /*3380*/  IMAD.SHL.U32 R4, R4, 0x20, RZ ;  /* 0x0000002004047824 */ /* 0x000fe400078e00ff */
[----:B------:R1:W-:Y:S04]  /*3390*/  ATOMS.OR RZ, [UR5+0x14], R3 ;  /* 0x00001403ffff798c */ /* 0x0003e8000b000005 */
[----:B------:R1:W-:Y:S04]  /*33a0*/  ATOMS.OR RZ, [UR5+0x18], R0 ;  /* 0x00001800ffff798c */ /* 0x0003e8000b000005 */
[----:B------:R1:W-:Y:S01]  /*33b0*/  STS [UR6+0x170], R4 ;  /* 0x00017004ff007988 */ /* 0x0003e20008000806 */
[----:B------:R-:W-:Y:S05]  /*33c0*/  BRA `(.L_x_62) ;  /* 0x0000000000107947 */ /* 0x000fea0003800000 */
.L_x_61:
[----:B------:R-:W-:Y:S02]  /*33d0*/  MOV R0, 0xffffffff ;  /* 0xffffffff00007802 */ /* 0x000fe40000000f00 */
[----:B------:R-:W-:-:S03]  /*33e0*/  MOV R4, 0x3410 ;  /* 0x0000341000047802 */ /* 0x000fc60000000f00 */
[----:B------:R1:W-:Y:S04]  /*33f0*/  STS [UR6+0x170], R0 ;  /* 0x00017000ff007988 */ /* 0x0003e80008000806 */
[----:B-1---5:R-:W-:Y:S05]  /*3400*/  CALL.REL.NOINC `($__internal_1_$__cuda_sm10x_tcgen05_guardrail_trap_phase_invalid_during_alloc) ;  /* 0x0000005400c47944 */ /* 0x022fea0003c00000 */
.L_x_62:
[----:B------:R-:W-:Y:S05]  /*3410*/  WARPSYNC.ALL ;  /* 0x0000000000007948 */ /* 0x000fea0003800000 */
[----:B------:R-:W2:Y:S01]  /*3420*/  S2UR UR4, SR_CgaCtaId ;  /* 0x00000000000479c3 */ /* 0x000ea20000008800 */
[----:B------:R-:W-:Y:S01]  /*3430*/  UMOV UR26, 0x400 ;  /* 0x00000400001a7882 */ /* 0x000fe20000000000 */
[----:B------:R-:W-:-:S06]  /*3440*/  NOP ;  /* 0x0000000000007918 */ /* 0x000fcc0000000000 */
[----:B------:R-:W-:Y:S06]  /*3450*/  BAR.ARV 0x6, 0xa0 ;  /* 0x0182800000007b1d */ /* 0x000fec0000002000 */
[----:B------:R-:W3:Y:S01]  /*3460*/  LDCU UR5, c[0x0][0x38c] ;  /* 0x00007180ff0577ac */ /* 0x000ee20008000800 */
[----:B------:R-:W-:Y:S01]  /*3470*/  LOP3.LUT R2, R2, 0xffff, RZ, 0xc0, !PT ;  /* 0x0000ffff02027812 */ /* 0x000fe200078ec0ff */
[----:B------:R-:W-:Y:S01]  /*3480*/  IMAD.MOV.U32 R11, RZ, RZ, 0x1 ;  /* 0x00000001ff0b7424 */ /* 0x000fe200078e00ff */
[----:B------:R-:W-:Y:S01]  /*3490*/  CS2R R8, SRZ ;  /* 0x0000000000087805 */ /* 0x000fe2000001ff00 */
[----:B------:R-:W4:Y:S01]  /*34a0*/  LDCU UR7, c[0x0][0x38c] ;  /* 0x00007180ff0777ac */ /* 0x000f220008000800 */
[----:B------:R-:W-:Y:S01]  /*34b0*/  R2UR UR27, R2 ;  /* 0x00000000021b72ca */ /* 0x000fe200000e0000 */
[----:B------:R-:W-:Y:S01]  /*34c0*/  IMAD.MOV.U32 R10, RZ, RZ, RZ ;  /* 0x000000ffff0a7224 */ /* 0x000fe200078e00ff */
[----:B------:R-:W-:Y:S01]  /*34d0*/  UMOV UR31, URZ ;  /* 0x000000ff001f7c82 */ /* 0x000fe20008000000 */
[----:B------:R-:W-:Y:S01]  /*34e0*/  UMOV UR22, URZ ;  /* 0x000000ff00167c82 */ /* 0x000fe20008000000 */
[----:B--2---:R-:W-:Y:S01]  /*34f0*/  ULEA UR26, UR4, UR26, 0x18 ;  /* 0x0000001a041a7291 */ /* 0x004fe2000f8ec0ff */
[----:B------:R-:W-:Y:S01]  /*3500*/  UMOV UR38, 0x0 ;  /* 0x0000000000267882 */ /* 0x000fe20000000000 */
[----:B------:R-:W-:-:S02]  /*3510*/  UMOV UR39, 0x8100490 ;  /* 0x0810049000277882 */ /* 0x000fc40000000000 */
[----:B------:R-:W-:Y:S02]  /*3520*/  UIADD3 UR4, UPT, UPT, UR26, 0x6400, URZ ;  /* 0x000064001a047890 */ /* 0x000fe4000fffe0ff */
[----:B------:R-:W-:Y:S02]  /*3530*/  UIADD3 UR6, UPT, UPT, UR26, 0x26400, URZ ;  /* 0x000264001a067890 */ /* 0x000fe4000fffe0ff */
[----:B---3--:R-:W-:Y:S01]  /*3540*/  UIADD3 UR5, UPT, UPT, UR5, 0x3f, URZ ;  /* 0x0000003f05057890 */ /* 0x008fe2000fffe0ff */
[----:B-1----:R-:W1:Y:S01]  /*3550*/  LDS R0, [UR26+0x170] ;  /* 0x0001701aff007984 */ /* 0x002e620008000800 */
[----:B------:R-:W-:Y:S01]  /*3560*/  UMOV UR36, 0x0 ;  /* 0x0000000000247882 */ /* 0x000fe20000000000 */
[----:B------:R-:W-:Y:S01]  /*3570*/  UMOV UR37, 0x8100490 ;  /* 0x0810049000257882 */ /* 0x000fe20000000000 */
[----:B------:R-:W-:Y:S02]  /*3580*/  USHF.R.S32.HI UR40, URZ, 0x1f, UR5 ;  /* 0x0000001fff287899 */ /* 0x000fe40008011405 */
[----:B----4-:R-:W-:-:S02]  /*3590*/  UISETP.GE.AND UP4, UPT, UR7, 0x1, UPT ;  /* 0x000000010700788c */ /* 0x010fc4000bf86270 */
[----:B------:R-:W-:Y:S02]  /*35a0*/  ULEA.HI UR40, UR40, UR5, URZ, 0x6 ;  /* 0x0000000528287291 */ /* 0x000fe4000f8f30ff */
[----:B------:R-:W-:Y:S02]  /*35b0*/  USHF.R.U32.HI UR5, URZ, 0x4, UR4 ;  /* 0x00000004ff057899 */ /* 0x000fe40008011604 */
[----:B------:R-:W-:Y:S02]  /*35c0*/  USHF.R.S32.HI UR40, URZ, 0x6, UR40 ;  /* 0x00000006ff287899 */ /* 0x000fe40008011428 */
[----:B------:R-:W-:Y:S02]  /*35d0*/  USHF.R.U32.HI UR4, URZ, 0x4, UR6 ;  /* 0x00000004ff047899 */ /* 0x000fe40008011606 */
[----:B------:R-:W-:Y:S02]  /*35e0*/  UISETP.LT.AND UP0, UPT, UR40, 0x1, UPT ;  /* 0x000000012800788c */ /* 0x000fe4000bf01270 */
[----:B------:R-:W-:-:S02]  /*35f0*/  ULOP3.LUT UR5, UR5, 0x3fff, URZ, 0xc0, !UPT ;  /* 0x00003fff05057892 */ /* 0x000fc4000f8ec0ff */
[----:B------:R-:W-:Y:S02]  /*3600*/  ULOP3.LUT UR4, UR4, 0x3fff, URZ, 0xc0, !UPT ;  /* 0x00003fff04047892 */ /* 0x000fe4000f8ec0ff */
[----:B------:R-:W-:Y:S02]  /*3610*/  USEL UR41, UR40, 0x1, !UP0 ;  /* 0x0000000128297887 */ /* 0x000fe4000c000000 */
[----:B------:R-:W-:Y:S02]  /*3620*/  ULOP3.LUT UR28, UR5, 0x10000, URZ, 0xfc, !UPT ;  /* 0x00010000051c7892 */ /* 0x000fe4000f8efcff */
[----:B------:R-:W-:Y:S02]  /*3630*/  ULOP3.LUT UR29, UR4, 0x10000, URZ, 0xfc, !UPT ;  /* 0x00010000041d7892 */ /* 0x000fe4000f8efcff */
[----:B------:R-:W-:Y:S01]  /*3640*/  UIADD3 UR41, UPT, UPT, -UR41, URZ, URZ ;  /* 0x000000ff29297290 */ /* 0x000fe2000fffe1ff */
[----:B------:R-:W-:Y:S01]  /*3650*/  UMOV UR34, 0x0 ;  /* 0x0000000000227882 */ /* 0x000fe20000000000 */
[----:B------:R-:W-:Y:S01]  /*3660*/  UMOV UR35, 0x8100490 ;  /* 0x0810049000237882 */ /* 0x000fe20000000000 */
[----:B------:R-:W-:Y:S01]  /*3670*/  UMOV UR32, 0x0 ;  /* 0x0000000000207882 */ /* 0x000fe20000000000 */
[----:B------:R-:W-:Y:S01]  /*3680*/  UMOV UR33, 0x8100490 ;  /* 0x0810049000217882 */ /* 0x000fe20000000000 */
[----:B-1----:R-:W-:-:S15]  /*3690*/  R2UR UR42, R0 ;  /* 0x00000000002a72ca */ /* 0x002fde00000e0000 */
.L_x_71:
[----:B------:R-:W-:Y:S02]  /*36a0*/  LEA R0, R10, UR26, 0x3 ;  /* 0x0000001a0a007c11 */ /* 0x000fe4000f8e18ff */
[----:B------:R-:W-:Y:S02]  /*36b0*/  SHF.L.U32 R5, R9, 0x1f, RZ ;  /* 0x0000001f09057819 */ /* 0x000fe400000006ff */
[----:B------:R-:W-:Y:S01]  /*36c0*/  PLOP3.LUT P0, PT, PT, PT, UP4, 0x80, 0x8 ;  /* 0x000000000008781c */ /* 0x000fe20003f0f048 */
[----:B------:R-:W-:Y:S01]  /*36d0*/  VIADD R3, R0, 0xd0 ;  /* 0x000000d000037836 */ /* 0x000fe20000000000 */
[----:B-1----:R-:W1:Y:S02]  /*36e0*/  SYNCS.PHASECHK.TRANS64.TRYWAIT P1, [R0+URZ+0xc0], R5 ;  /* 0x0000c005000075a7 */ /* 0x002e6400080211ff */
[----:B-1-3--:R-:W-:Y:S09]  /*36f0*/  @!P1 BRA `(.L_x_65) ;  /* 0x0000004c007c9947 */ /* 0x00aff20003800000 */
.L_x_150:
[----:B------:R-:W-:Y:S01]  /*3700*/  LEA R4, R10, UR26, 0x4 ;  /* 0x0000001a0a047c11 */ /* 0x000fe2000f8e20ff */
[----:B------:R-:W-:Y:S01]  /*3710*/  @UP4 ULEA UR4, UR22, UR26, 0x3 ;  /* 0x0000001a16044291 */ /* 0x000fe2000f8e18ff */
[----:B------:R-:W-:Y:S01]  /*3720*/  PLOP3.LUT P2, PT, PT, PT, PT, 0x80, 0x8 ;  /* 0x000000000008781c */ /* 0x000fe20003f4f070 */
[----:B------:R-:W-:Y:S01]  /*3730*/  ULEA UR30, UR31, UR26, 0x3 ;  /* 0x0000001a1f1e7291 */ /* 0x000fe2000f8e18ff */
[----:B------:R-:W-:Y:S01]  /*3740*/  PRMT R3, RZ, 0x654, R3 ;  /* 0x00000654ff037816 */ /* 0x000fe20000000003 */
[----:B------:R-:W-:Y:S01]  /*3750*/  ULEA UR11, UR31, UR42, 0x6 ;  /* 0x0000002a1f0b7291 */ /* 0x000fe2000f8e30ff */
[----:B-1----:R-:W1:Y:S01]  /*3760*/  LDS.128 R4, [R4+0x150] ;  /* 0x0001500004047984 */ /* 0x002e620000000c00 */
[----:B------:R-:W-:Y:S02]  /*3770*/  @P0 SHF.L.U32 R2, R8, 0x1f, RZ ;  /* 0x0000001f08020819 */ /* 0x000fe400000006ff */
[----:B------:R-:W-:Y:S01]  /*3780*/  SHF.L.U32 R0, R11, 0x1f, RZ ;  /* 0x0000001f0b007819 */ /* 0x000fe200000006ff */
[----:B------:R-:W-:Y:S01]  /*3790*/  @!PT LDS RZ, [RZ] ;  /* 0x00000000fffff984 */ /* 0x000fe20000000800 */
[----:B------:R-:W-:Y:S01]  /*37a0*/  @!PT LDS RZ, [RZ] ;  /* 0x00000000fffff984 */ /* 0x000fe20000000800 */
[----:B------:R-:W-:Y:S01]  /*37b0*/  @!PT LDS RZ, [RZ] ;  /* 0x00000000fffff984 */ /* 0x000fe20000000800 */
[----:B------:R-:W-:Y:S01]  /*37c0*/  @!PT LDS RZ, [RZ] ;  /* 0x00000000fffff984 */ /* 0x000fe20000000800 */
[----:B------:R2:W-:Y:S06]  /*37d0*/  MEMBAR.ALL.CTA ;  /* 0x0000000000007992 */ /* 0x0005ec0000008000 */
[----:B--2---:R-:W2:Y:S02]  /*37e0*/  FENCE.VIEW.ASYNC.S ;  /* 0x00000000000073c6 */ /* 0x004ea40000000000 */
[----:B--2---:R2:W-:Y:S01]  /*37f0*/  SYNCS.ARRIVE.TRANS64.RED.A1T0 RZ, [R3+URZ], RZ ;  /* 0x000000ff03ff79a7 */ /* 0x0045e200081004ff */
[----:B------:R2:W3:Y:S01]  /*3800*/  @P0 SYNCS.PHASECHK.TRANS64.TRYWAIT P2, [UR4], R2 ;  /* 0x00000002ff0005a7 */ /* 0x0004e20008041104 */
[----:B-1----:R-:W-:Y:S01]  /*3810*/  LOP3.LUT P1, RZ, R6, 0x1, RZ, 0xc0, !PT ;  /* 0x0000000106ff7812 */ /* 0x002fe2000782c0ff */
[----:B------:R-:W1:Y:S02]  /*3820*/  SYNCS.PHASECHK.TRANS64.TRYWAIT P0, [UR30+0x100], R0 ;  /* 0x00010000ff0075a7 */ /* 0x000e64000800111e */
[----:B-123--:R-:W-:Y:S10]  /*3830*/  @!P0 BRA `(.L_x_66) ;  /* 0x0000004c00408947 */ /* 0x00eff40003800000 */
.L_x_152:
[----:B------:R-:W-:Y:S01]  /*3840*/  IADD3 R10, PT, PT, R10, 0x1, RZ ;  /* 0x000000010a0a7810 */ /* 0x000fe20007ffe0ff */
[----:B------:R-:W-:Y:S06]  /*3850*/  BRA.U !UP4, `(.L_x_67) ;  /* 0x000000010cc07547 */ /* 0x000fec000b800000 */
[----:B------:R-:W-:Y:S01]  /*3860*/  UPLOP3.LUT UP2, UPT, UPT, UPT, UPT, 0x40, 0x4 ;  /* 0x000000000004789c */ /* 0x000fe20003f4e870 */
[----:B------:R-:W-:Y:S01]  /*3870*/  UMOV UR24, UR41 ;  /* 0x0000002900187c82 */ /* 0x000fe20008000000 */
[----:B------:R-:W-:Y:S01]  /*3880*/  UMOV UR23, UR40 ;  /* 0x0000002800177c82 */ /* 0x000fe20008000000 */
[----:B------:R-:W-:-:S08]  /*3890*/  UMOV UR10, UR22 ;  /* 0x00000016000a7c82 */ /* 0x000fd00008000000 */
.L_x_70:
[----:B------:R-:W-:Y:S02]  /*38a0*/  UIADD3 UR24, UPT, UPT, UR24, 0x1, URZ ;  /* 0x0000000118187890 */ /* 0x000fe4000fffe0ff */
[----:B--2---:R-:W-:Y:S02]  /*38b0*/  ULEA UR5, UR10, UR26, 0x3 ;  /* 0x0000001a0a057291 */ /* 0x004fe4000f8e18ff */
[----:B------:R-:W-:Y:S01]  /*38c0*/  UISETP.NE.AND UP3, UPT, UR24, URZ, UPT ;  /* 0x000000ff1800728c */ /* 0x000fe2000bf65270 */
[----:B---3--:R-:W-:Y:S10]  /*38d0*/  @P2 BRA `(.L_x_68) ;  /* 0x00000000000c2947 */ /* 0x008ff40003800000 */
[----:B-1----:R-:W-:Y:S04]  /*38e0*/  SHF.L.U32 R3, R8, 0x1f, RZ ;  /* 0x0000001f08037819 */ /* 0x002fe800000006ff */
[----:B------:R-:W1:Y:S02]  /*38f0*/  SYNCS.PHASECHK.TRANS64.TRYWAIT P0, [UR5], R3 ;  /* 0x00000003ff0075a7 */ /* 0x000e640008001105 */
[----:B-1----:R-:W-:Y:S05]  /*3900*/  @!P0 BRA `(.L_x_69) ;  /* 0x0000004c00248947 */ /* 0x002fea0003800000 */
.L_x_68:
[----:B------:R-:W-:Y:S01]  /*3910*/  UISETP.NE.AND UP0, UPT, UR23, 0x1, UPT ;  /* 0x000000011700788c */ /* 0x000fe2000bf05270 */
[----:B------:R-:W-:Y:S01]  /*3920*/  PLOP3.LUT P2, PT, PT, PT, PT, 0x80, 0x8 ;  /* 0x000000000008781c */ /* 0x000fe20003f4f070 */
[----:B------:R-:W-:Y:S02]  /*3930*/  UIADD3 UR4, UPT, UPT, UR10, 0x1, URZ ;  /* 0x000000010a047890 */ /* 0x000fe4000fffe0ff */
[----:B------:R-:W-:Y:S02]  /*3940*/  UIADD3 UR25, UPT, UPT, UR5, 0x40, URZ ;  /* 0x0000004005197890 */ /* 0x000fe4000fffe0ff */
[----:B------:R-:W-:Y:S01]  /*3950*/  UISETP.NE.AND UP1, UPT, UR4, 0x8, UPT ;  /* 0x000000080400788c */ /* 0x000fe2000bf25270 */
[----:B------:R-:W-:Y:S01]  /*3960*/  PLOP3.LUT P0, PT, PT, PT, UP0, 0x80, 0x8 ;  /* 0x000000000008781c */ /* 0x000fe20003f0f008 */
[----:B------:R-:W-:Y:S02]  /*3970*/  UIADD3 UR23, UPT, UPT, UR23, -0x1, URZ ;  /* 0xffffffff17177890 */ /* 0x000fe4000fffe0ff */
[----:B------:R-:W-:Y:S02]  /*3980*/  USEL UR6, URZ, 0x1, UP1 ;  /* 0x00000001ff067887 */ /* 0x000fe40008800000 */
[----:B------:R-:W-:Y:S01]  /*3990*/  USEL UR22, UR4, URZ, UP1 ;  /* 0x000000ff04167287 */ /* 0x000fe20008800000 */
[----:B------:R-:W-:Y:S01]  /*39a0*/  UMOV UR7, 0x40004040 ;  /* 0x4000404000077882 */ /* 0x000fe20000000000 */
[----:B------:R-:W-:Y:S02]  /*39b0*/  UMOV UR5, 0x40004040 ;  /* 0x4000404000057882 */ /* 0x000fe40000000000 */
[----:B------:R-:W-:Y:S01]  /*39c0*/  @UP0 ULEA UR4, UR22, UR26, 0x3 ;  /* 0x0000001a16040291 */ /* 0x000fe2000f8e18ff */
[----:B------:R-:W-:Y:S01]  /*39d0*/  LOP3.LUT R8, R8, UR6, RZ, 0x3c, !PT ;  /* 0x0000000608087c12 */ /* 0x000fe2000f8e3cff */
[----:B------:R-:W-:Y:S01]  /*39e0*/  ULEA UR6, UR10, UR29, 0x9 ;  /* 0x0000001d0a067291 */ /* 0x000fe2000f8e48ff */
[----:B------:R-:W-:Y:S02]  /*39f0*/  UMOV UR21, 0x40004040 ;  /* 0x4000404000157882 */ /* 0x000fe40000000000 */
[----:B-1----:R-:W-:Y:S01]  /*3a00*/  @P0 SHF.L.U32 R0, R8, 0x1f, RZ ;  /* 0x0000001f08000819 */ /* 0x002fe200000006ff */
[----:B------:R-:W-:Y:S02]  /*3a10*/  UIADD3 UR20, UPT, UPT, UR6, 0x2, URZ ;  /* 0x0000000206147890 */ /* 0x000fe4000fffe0ff */
[----:B------:R-:W-:Y:S01]  /*3a20*/  UIADD3 UR16, UPT, UPT, UR6, 0x4, URZ ;  /* 0x0000000406107890 */ /* 0x000fe2000fffe0ff */
[----:B------:R2:W3:Y:S01]  /*3a30*/  @P0 SYNCS.PHASECHK.TRANS64.TRYWAIT P2, [UR4], R0 ;  /* 0x00000000ff0005a7 */ /* 0x0004e20008041104 */
[----:B------:R-:W-:Y:S02]  /*3a40*/  ULEA UR4, UR10, UR28, 0xa ;  /* 0x0000001c0a047291 */ /* 0x000fe4000f8e50ff */
[----:B------:R-:W-:Y:S02]  /*3a50*/  UIADD3 UR12, UPT, UPT, UR6, 0x6, URZ ;  /* 0x00000006060c7890 */ /* 0x000fe4000fffe0ff */
[----:B------:R-:W-:Y:S02]  /*3a60*/  UIADD3 UR18, UPT, UPT, UR4, 0x2, URZ ;  /* 0x0000000204127890 */ /* 0x000fe4000fffe0ff */
[----:B------:R-:W-:Y:S02]  /*3a70*/  UIADD3 UR14, UPT, UPT, UR4, 0x4, URZ ;  /* 0x00000004040e7890 */ /* 0x000fe4000fffe0ff */
[----:B------:R-:W-:Y:S01]  /*3a80*/  UIADD3 UR8, UPT, UPT, UR4, 0x6, URZ ;  /* 0x0000000604087890 */ /* 0x000fe2000fffe0ff */
[----:B------:R2:W-:Y:S01]  /*3a90*/  UTCHMMA gdesc[UR4], gdesc[UR6], tmem[UR11], tmem[UR38], idesc[UR39], UP2 ;  /* 0x00ff2606040075ea */ /* 0x0005e2000900000b */
[----:B------:R-:W-:Y:S01]  /*3aa0*/  UPLOP3.LUT UP2, UPT, UPT, UPT, UPT, 0x80, 0x8 ;  /* 0x000000000008789c */ /* 0x000fe20003f4f070 */
[----:B------:R-:W-:Y:S01]  /*3ab0*/  UMOV UR19, 0x40004040 ;  /* 0x4000404000137882 */ /* 0x000fe20000000000 */
[----:B------:R-:W-:Y:S01]  /*3ac0*/  UMOV UR17, 0x40004040 ;  /* 0x4000404000117882 */ /* 0x000fe20000000000 */
[----:B------:R2:W-:Y:S01]  /*3ad0*/  UTCHMMA gdesc[UR18], gdesc[UR20], tmem[UR11], tmem[UR36], idesc[UR37], UPT ;  /* 0x00ff2414120075ea */ /* 0x0005e2000b80000b */
[----:B------:R-:W-:Y:S01]  /*3ae0*/  UMOV UR15, 0x40004040 ;  /* 0x40004040000f7882 */ /* 0x000fe20000000000 */
[----:B------:R-:W-:Y:S01]  /*3af0*/  UMOV UR13, 0x40004040 ;  /* 0x40004040000d7882 */ /* 0x000fe20000000000 */
[----:B------:R-:W-:Y:S01]  /*3b00*/  UMOV UR9, 0x40004040 ;  /* 0x4000404000097882 */ /* 0x000fe20000000000 */
[----:B------:R2:W-:Y:S01]  /*3b10*/  UTCHMMA gdesc[UR14], gdesc[UR16], tmem[UR11], tmem[UR34], idesc[UR35], UPT ;  /* 0x00ff22100e0075ea */ /* 0x0005e2000b80000b */
[----:B------:R2:W-:Y:S01]  /*3b20*/  UTCHMMA gdesc[UR8], gdesc[UR12], tmem[UR11], tmem[UR32], idesc[UR33], UPT ;  /* 0x00ff200c080075ea */ /* 0x0005e2000b80000b */
[----:B------:R2:W-:Y:S01]  /*3b30*/  UTCBAR.MULTICAST [UR25], URZ, UR27 ;  /* 0x000000ff190073e9 */ /* 0x0005e2000800081b */
[----:B------:R-:W-:Y:S01]  /*3b40*/  UMOV UR10, UR22 ;  /* 0x00000016000a7c82 */ /* 0x000fe20008000000 */
[----:B------:R-:W-:Y:S05]  /*3b50*/  BRA.U UP3, `(.L_x_70) ;  /* 0xfffffffd03507547 */ /* 0x000fea000b83ffff */
.L_x_67:
[----:B--2---:R-:W-:Y:S01]  /*3b60*/  UIADD3 UR4, UPT, UPT, UR31, 0x1, URZ ;  /* 0x000000011f047890 */ /* 0x004fe2000fffe0ff */
[C---:B------:R-:W-:Y:S01]  /*3b70*/  ISETP.NE.AND P0, PT, R10.reuse, 0x2, PT ;  /* 0x000000020a00780c */ /* 0x040fe20003f05270 */
[----:B------:R-:W-:Y:S02]  /*3b80*/  UIADD3 UR5, UPT, UPT, UR30, 0xe0, URZ ;  /* 0x000000e01e057890 */ /* 0x000fe4000fffe0ff */
[----:B------:R-:W-:Y:S01]  /*3b90*/  UISETP.NE.AND UP0, UPT, UR4, 0x4, UPT ;  /* 0x000000040400788c */ /* 0x000fe2000bf05270 */
[----:B-1----:R-:W-:Y:S02]  /*3ba0*/  SEL R0, RZ, 0x1, P0 ;  /* 0x00000001ff007807 */ /* 0x002fe40000000000 */
[----:B------:R-:W-:Y:S01]  /*3bb0*/  SEL R10, R10, RZ, P0 ;  /* 0x000000ff0a0a7207 */ /* 0x000fe20000000000 */
[----:B------:R-:W-:Y:S01]  /*3bc0*/  USEL UR6, URZ, 0x1, UP0 ;  /* 0x00000001ff067887 */ /* 0x000fe20008000000 */
[----:B------:R-:W-:Y:S01]  /*3bd0*/  LOP3.LUT R9, R9, R0, RZ, 0x3c, !PT ;  /* 0x0000000009097212 */ /* 0x000fe200078e3cff */
[----:B------:R-:W-:Y:S01]  /*3be0*/  USEL UR31, UR4, URZ, UP0 ;  /* 0x000000ff041f7287 */ /* 0x000fe20008000000 */
[----:B------:R1:W-:Y:S03]  /*3bf0*/  UTCBAR [UR5], URZ ;  /* 0x000000ff050073e9 */ /* 0x0003e600080000ff */
[----:B------:R-:W-:Y:S01]  /*3c00*/  LOP3.LUT R11, R11, UR6, RZ, 0x3c, !PT ;  /* 0x000000060b0b7c12 */ /* 0x000fe2000f8e3cff */
[----:B------:R-:W-:Y:S07]  /*3c10*/  @P1 BRA `(.L_x_71) ;  /* 0xfffffff800a01947 */ /* 0x000fee000383ffff */
[----:B------:R-:W2:Y:S01]  /*3c20*/  S2UR UR8, SR_CgaCtaId ;  /* 0x00000000000879c3 */ /* 0x000ea20000008800 */
[----:B------:R-:W-:Y:S01]  /*3c30*/  ELECT P0, URZ, PT ;  /* 0x0000000000ff782f */ /* 0x000fe20003800000 */
[----:B------:R-:W-:Y:S01]  /*3c40*/  IMAD.MOV.U32 R0, RZ, RZ, 0x1 ;  /* 0x00000001ff007424 */ /* 0x000fe200078e00ff */
[----:B------:R-:W-:Y:S01]  /*3c50*/  UIADD3 UR26, UPT, UPT, UR26, 0x100, URZ ;  /* 0x000001001a1a7890 */ /* 0x000fe2000fffe0ff */
[----:B------:R-:W-:Y:S01]  /*3c60*/  SHF.L.U32 R3, R11, 0x1f, RZ ;  /* 0x0000001f0b037819 */ /* 0x000fe200000006ff */
[----:B------:R-:W-:-:S03]  /*3c70*/  UMOV UR4, 0x40 ;  /* 0x0000004000047882 */ /* 0x000fc60000000000 */
[----:B------:R-:W-:Y:S01]  /*3c80*/  UVIRTCOUNT.DEALLOC.SMPOOL 0x80 ;  /* 0x000000800000784c */ /* 0x000fe20000000000 */
[----:B--2---:R-:W-:Y:S02]  /*3c90*/  ULEA UR8, UR8, UR4, 0x18 ;  /* 0x0000000408087291 */ /* 0x004fe4000f8ec0ff */
[----:B------:R-:W-:-:S07]  /*3ca0*/  ULEA UR4, UR31, UR26, 0x3 ;  /* 0x0000001a1f047291 */ /* 0x000fce000f8e18ff */
[----:B------:R2:W-:Y:S02]  /*3cb0*/  @P0 STS.U8 [UR8+0x1c], R0 ;  /* 0x00001c00ff000988 */ /* 0x0005e40008000008 */
[----:B------:R-:W4:Y:S02]  /*3cc0*/  SYNCS.PHASECHK.TRANS64.TRYWAIT P0, [UR4], R3 ;  /* 0x00000003ff0075a7 */ /* 0x000f240008001104 */
[----:B--2-4-:R-:W-:Y:S05]  /*3cd0*/  @!P0 BRA `(.L_x_72) ;  /* 0x0000004800488947 */ /* 0x014fea0003800000 */
.L_x_155:
[----:B------:R-:W-:-:S04]  /*3ce0*/  UIADD3 UR4, UPT, UPT, UR31, 0x1, URZ ;  /* 0x000000011f047890 */ /* 0x000fc8000fffe0ff */
[----:B------:R-:W-:-:S04]  /*3cf0*/  UISETP.NE.AND UP0, UPT, UR4, 0x4, UPT ;  /* 0x000000040400788c */ /* 0x000fc8000bf05270 */
[----:B------:R-:W-:Y:S02]  /*3d00*/  USEL UR6, URZ, 0x1, UP0 ;  /* 0x00000001ff067887 */ /* 0x000fe40008000000 */
[----:B------:R-:W-:-:S04]  /*3d10*/  USEL UR4, UR4, URZ, UP0 ;  /* 0x000000ff04047287 */ /* 0x000fc80008000000 */
[----:B-1----:R-:W-:Y:S01]  /*3d20*/  ULEA UR5, UR4, UR26, 0x3 ;  /* 0x0000001a04057291 */ /* 0x002fe2000f8e18ff */
[----:B------:R-:W-:-:S04]  /*3d30*/  LOP3.LUT R2, R11, UR6, RZ, 0x3c, !PT ;  /* 0x000000060b027c12 */ /* 0x000fc8000f8e3cff */
[----:B--2---:R-:W-:-:S04]  /*3d40*/  SHF.L.U32 R3, R2, 0x1f, RZ ;  /* 0x0000001f02037819 */ /* 0x004fc800000006ff */
[----:B------:R-:W1:Y:S02]  /*3d50*/  SYNCS.PHASECHK.TRANS64.TRYWAIT P0, [UR5], R3 ;  /* 0x00000003ff0075a7 */ /* 0x000e640008001105 */
[----:B-1----:R-:W-:Y:S05]  /*3d60*/  @!P0 BRA `(.L_x_73) ;  /* 0x00000048003c8947 */ /* 0x002fea0003800000 */
.L_x_157:
        /* <DEDUP_REMOVED lines=9> */
.L_x_159:
[----:B------:R-:W-:-:S04]  /*3e00*/  UIADD3 UR4, UPT, UPT, UR4, 0x1, URZ ;  /* 0x0000000104047890 */ /* 0x000fc8000fffe0ff */
[----:B------:R-:W-:-:S04]  /*3e10*/  UISETP.NE.AND UP0, UPT, UR4, 0x4, UPT ;  /* 0x000000040400788c */ /* 0x000fc8000bf05270 */
[----:B------:R-:W-:Y:S02]  /*3e20*/  USEL UR5, URZ, 0x1, UP0 ;  /* 0x00000001ff057887 */ /* 0x000fe40008000000 */
[----:B------:R-:W-:-:S04]  /*3e30*/  USEL UR4, UR4, URZ, UP0 ;  /* 0x000000ff04047287 */ /* 0x000fc80008000000 */
[----:B------:R-:W-:Y:S01]  /*3e40*/  ULEA UR4, UR4, UR26, 0x3 ;  /* 0x0000001a04047291 */ /* 0x000fe2000f8e18ff */
[----:B-1----:R-:W-:-:S04]  /*3e50*/  LOP3.LUT R3, R2, UR5, RZ, 0x3c, !PT ;  /* 0x0000000502037c12 */ /* 0x002fc8000f8e3cff */
[----:B------:R-:W-:-:S04]  /*3e60*/  SHF.L.U32 R3, R3, 0x1f, RZ ;  /* 0x0000001f03037819 */ /* 0x000fc800000006ff */
[----:B------:R-:W1:Y:S02]  /*3e70*/  SYNCS.PHASECHK.TRANS64.TRYWAIT P0, [UR4], R3 ;  /* 0x00000003ff0075a7 */ /* 0x000e640008001104 */
[----:B-1----:R-:W-:Y:S05]  /*3e80*/  @!P0 BRA `(.L_x_75) ;  /* 0x0000004800248947 */ /* 0x002fea0003800000 */
.L_x_161:
[----:B------:R-:W-:Y:S01]  /*3e90*/  NOP ;  /* 0x0000000000007918 */ /* 0x000fe20000000000 */
[----:B-1----:R-:W1:Y:S01]  /*3ea0*/  LDS R0, [UR8+0x14] ;  /* 0x00001408ff007984 */ /* 0x002e620008000800 */
[----:B------:R-:W-:Y:S01]  /*3eb0*/  ULOP3.LUT UR4, UR42, 0xffff, URZ, 0xc0, !UPT ;  /* 0x0000ffff2a047892 */ /* 0x000fe2000f8ec0ff */
[----:B------:R-:W-:Y:S01]  /*3ec0*/  UMOV UR5, 0xffff ;  /* 0x0000ffff00057882 */ /* 0x000fe20000000000 */
[----:B------:R-:W-:Y:S02]  /*3ed0*/  UMOV UR6, 0x1 ;  /* 0x0000000100067882 */ /* 0x000fe40000000000 */
[----:B------:R-:W-:-:S04]  /*3ee0*/  USHF.R.U32.HI UR4, URZ, 0x5, UR4 ;  /* 0x00000005ff047899 */ /* 0x000fc80008011604 */
[----:B------:R-:W-:Y:S02]  /*3ef0*/  USHF.L.U32 UR5, UR5, UR4, URZ ;  /* 0x0000000405057299 */ /* 0x000fe400080006ff */
[----:B------:R-:W-:-:S04]  /*3f00*/  USHF.L.U32 UR4, UR6, UR4, URZ ;  /* 0x0000000406047299 */ /* 0x000fc800080006ff */
[----:B-1----:R-:W-:-:S04]  /*3f10*/  LOP3.LUT R0, R0, UR5, RZ, 0xc0, !PT ;  /* 0x0000000500007c12 */ /* 0x002fc8000f8ec0ff */
[----:B------:R-:W-:-:S13]  /*3f20*/  ISETP.NE.AND P0, PT, R0, UR5, PT ;  /* 0x0000000500007c0c */ /* 0x000fda000bf05270 */
[----:B------:R-:W-:Y:S05]  /*3f30*/  @P0 BRA `(.L_x_76) ;  /* 0x0000000000580947 */ /* 0x000fea0003800000 */
[----:B------:R-:W1:Y:S02]  /*3f40*/  LDS R0, [UR8+0x18] ;  /* 0x00001808ff007984 */ /* 0x000e640008000800 */
[----:B-1----:R-:W-:-:S04]  /*3f50*/  LOP3.LUT R0, R0, UR4, RZ, 0xc0, !PT ;  /* 0x0000000400007c12 */ /* 0x002fc8000f8ec0ff */
[----:B------:R-:W-:-:S13]  /*3f60*/  ISETP.NE.AND P0, PT, R0, UR4, PT ;  /* 0x0000000400007c0c */ /* 0x000fda000bf05270 */
[----:B------:R-:W-:Y:S05]  /*3f70*/  @P0 BRA `(.L_x_77) ;  /* 0x00000000003c0947 */ /* 0x000fea0003800000 */
[----:B------:R-:W1:Y:S01]  /*3f80*/  S2R R2, SR_LANEID ;  /* 0x0000000000027919 */ /* 0x000e620000000000 */
[----:B------:R-:W-:Y:S01]  /*3f90*/  ULOP3.LUT UR5, URZ, UR5, URZ, 0x33, !UPT ;  /* 0x00000005ff057292 */ /* 0x000fe2000f8e33ff */
[----:B------:R-:W-:Y:S01]  /*3fa0*/  LOP3.LUT R4, RZ, UR4, RZ, 0x33, !PT ;  /* 0x00000004ff047c12 */ /* 0x000fe2000f8e33ff */
[----:B------:R-:W-:Y:S02]  /*3fb0*/  VOTEU.ANY UR4, UPT, PT ;  /* 0x0000000000047886 */ /* 0x000fe400038e0100 */
[----:B------:R-:W-:Y:S01]  /*3fc0*/  UFLO.U32 UR4, UR4 ;  /* 0x00000004000472bd */ /* 0x000fe200080e0000 */
[----:B------:R-:W2:Y:S01]  /*3fd0*/  REDUX UR6, R4 ;  /* 0x00000000040673c4 */ /* 0x000ea20000000000 */
[----:B------:R-:W-:-:S06]  /*3fe0*/  IMAD.U32 R0, RZ, RZ, UR5 ;  /* 0x00000005ff007e24 */ /* 0x000fcc000f8e00ff */
[----:B------:R4:W-:Y:S01]  /*3ff0*/  UTCATOMSWS.AND URZ, UR5 ;  /* 0x0000000500ff79e3 */ /* 0x0009e20008000000 */
[----:B------:R-:W3:Y:S01]  /*4000*/  REDUX UR7, R0 ;  /* 0x00000000000773c4 */ /* 0x000ee20000000000 */
[----:B-1----:R-:W-:Y:S01]  /*4010*/  ISETP.EQ.U32.AND P0, PT, R2, UR4, PT ;  /* 0x0000000402007c0c */ /* 0x002fe2000bf02070 */
[----:B--2---:R-:W-:Y:S01]  /*4020*/  IMAD.U32 R2, RZ, RZ, UR6 ;  /* 0x00000006ff027e24 */ /* 0x004fe2000f8e00ff */
[----:B---3--:R-:W-:-:S11]  /*4030*/  MOV R3, UR7 ;  /* 0x0000000700037c02 */ /* 0x008fd60008000f00 */
[----:B------:R4:W-:Y:S04]  /*4040*/  @P0 ATOMS.AND RZ, [UR8+0x14], R3 ;  /* 0x00001403ffff098c */ /* 0x0009e8000a800008 */
[----:B------:R4:W-:Y:S01]  /*4050*/  @P0 ATOMS.AND RZ, [UR8+0x18], R2 ;  /* 0x00001802ffff098c */ /* 0x0009e2000a800008 */
[----:B------:R-:W-:Y:S05]  /*4060*/  BRA `(.L_x_78) ;  /* 0x0000000000147947 */ /* 0x000fea0003800000 */
.L_x_77:
[----:B------:R-:W-:Y:S02]  /*4070*/  MOV R2, 0x4090 ;  /* 0x0000409000027802 */ /* 0x000fe40000000f00 */
[----:B---3-5:R-:W-:Y:S05]  /*4080*/  CALL.REL.NOINC `($__internal_0_$__cuda_sm10x_tcgen05_guardrail_trap_col_being_dealloced_not_returned_by_alloc) ;  /* 0x0000004800987944 */ /* 0x028fea0003c00000 */
[----:B------:R-:W-:Y:S05]  /*4090*/  BRA `(.L_x_78) ;  /* 0x0000000000087947 */ /* 0x000fea0003800000 */
.L_x_76:
[----:B------:R-:W-:Y:S02]  /*40a0*/  MOV R2, 0x40c0 ;  /* 0x000040c000027802 */ /* 0x000fe40000000f00 */
[----:B---3-5:R-:W-:Y:S05]  /*40b0*/  CALL.REL.NOINC `($__internal_2_$__cuda_sm10x_tcgen05_guardrail_trap_unallocated_columns_being_dealloced) ;  /* 0x0000004800a47944 */ /* 0x028fea0003c00000 */
.L_x_78:
[----:B------:R-:W-:Y:S01]  /*40c0*/  NOP ;  /* 0x0000000000007918 */ /* 0x000fe20000000000 */
[----:B----4-:R-:W-:Y:S05]  /*40d0*/  EXIT ;  /* 0x000000000000794d */ /* 0x010fea0003800000 */
.L_x_60:
[----:B------:R-:W-:-:S09]  /*40e0*/  UISETP.NE.OR UP0, UPT, UR22, 0x3, !UP3 ;  /* 0x000000031600788c */ /* 0x000fd2000df05670 */
[----:B------:R-:W-:Y:S05]  /*40f0*/  BRA.U UP0, `(.L_x_79) ;  /* 0x0000000d00fc7547 */ /* 0x000fea000b800000 */
[----:B------:R-:W1:Y:S01]  /*4100*/  S2UR UR6, SR_CgaCtaId ;  /* 0x00000000000679c3 */ /* 0x000e620000008800 */
[----:B------:R-:W2:Y:S01]  /*4110*/  LDCU UR28, c[0x0][0x370] ;  /* 0x00006e00ff1c77ac */ /* 0x000ea20008000800 */
[----:B------:R-:W-:Y:S02]  /*4120*/  HFMA2 R13, -RZ, RZ, 0, 0 ;  /* 0x00000000ff0d7431 */ /* 0x000fe400000001ff */
[----:B------:R-:W-:Y:S01]  /*4130*/  IMAD.MOV.U32 R15, RZ, RZ, 0x1 ;  /* 0x00000001ff0f7424 */ /* 0x000fe200078e00ff */
[----:B------:R-:W-:Y:S01]  /*4140*/  MOV R7, 0x2000 ;  /* 0x0000200000077802 */ /* 0x000fe20000000f00 */
[----:B------:R-:W2:Y:S01]  /*4150*/  LDCU.128 UR32, c[0x0][0xb10] ;  /* 0x00016200ff2077ac */ /* 0x000ea20008000c00 */
[----:B------:R-:W-:Y:S01]  /*4160*/  IMAD.MOV.U32 R14, RZ, RZ, RZ ;  /* 0x000000ffff0e7224 */ /* 0x000fe200078e00ff */
[----:B------:R-:W3:Y:S01]  /*4170*/  LDC.64 R16, c[0x0][0x348] ;  /* 0x0000d200ff107b82 */ /* 0x000ee20000000a00 */
[----:B------:R-:W4:Y:S01]  /*4180*/  LDCU UR27, c[0x0][0x374] ;  /* 0x00006e80ff1b77ac */ /* 0x000f220008000800 */
[----:B------:R-:W4:Y:S06]  /*4190*/  LDCU UR15, c[0x0][0xb0c] ;  /* 0x00016180ff0f77ac */ /* 0x000f2c0008000800 */
[----:B------:R-:W3:Y:S01]  /*41a0*/  LDC.64 R2, c[0x0][0x888] ;  /* 0x00022200ff027b82 */ /* 0x000ee20000000a00 */
[----:B------:R-:W4:Y:S01]  /*41b0*/  LDCU UR38, c[0x0][0xb20] ;  /* 0x00016400ff2677ac */ /* 0x000f220008000800 */
[----:B------:R-:W4:Y:S06]  /*41c0*/  LDCU UR4, c[0x0][0xb30] ;  /* 0x00016600ff0477ac */ /* 0x000f2c0008000800 */
[----:B------:R-:W3:Y:S01]  /*41d0*/  LDC.64 R4, c[0x0][0x890] ;  /* 0x00022400ff047b82 */ /* 0x000ee20000000a00 */
[----:B------:R-:W-:Y:S01]  /*41e0*/  UMOV UR24, 0x400 ;  /* 0x0000040000187882 */ /* 0x000fe20000000000 */
[----:B------:R-:W-:-:S02]  /*41f0*/  UPLOP3.LUT UP3, UPT, UPT, UPT, UPT, 0x40, 0x4 ;  /* 0x000000000004789c */ /* 0x000fc40003f6e870 */
[----:B-1----:R-:W-:Y:S02]  /*4200*/  ULEA UR24, UR6, UR24, 0x18 ;  /* 0x0000001806187291 */ /* 0x002fe4000f8ec0ff */
[----:B--2---:R-:W-:Y:S02]  /*4210*/  UIMAD.WIDE.U32 UR6, UR28, UR32, URZ ;  /* 0x000000201c0672a5 */ /* 0x004fe4000f8e00ff */
[----:B----4-:R-:W-:Y:S02]  /*4220*/  UIMAD.WIDE.U32 UR8, UR27, UR35, URZ ;  /* 0x000000231b0872a5 */ /* 0x010fe4000f8e00ff */
[----:B------:R-:W-:Y:S02]  /*4230*/  UISETP.GE.AND UP0, UPT, UR40, 0x1, UPT ;  /* 0x000000012800788c */ /* 0x000fe4000bf06270 */
[----:B------:R-:W-:Y:S01]  /*4240*/  UISETP.NE.AND UP4, UPT, UR40, 0x1, UPT ;  /* 0x000000012800788c */ /* 0x000fe2000bf85270 */
[----:B------:R-:W-:Y:S02]  /*4250*/  UMOV UR6, UR7 ;  /* 0x0000000700067c82 */ /* 0x000fe40008000000 */
[----:B------:R-:W-:Y:S01]  /*4260*/  UMOV UR29, UR9 ;  /* 0x00000009001d7c82 */ /* 0x000fe20008000000 */
[----:B------:R-:W1:Y:S01]  /*4270*/  LDCU.64 UR16, c[0x0][0xb28] ;  /* 0x00016500ff1077ac */ /* 0x000e620008000a00 */
[----:B------:R-:W-:-:S02]  /*4280*/  UISETP.NE.AND UP6, UPT, UR15, 0x1, UPT ;  /* 0x000000010f00788c */ /* 0x000fc4000bfc5270 */
[----:B------:R-:W-:Y:S02]  /*4290*/  UISETP.NE.AND UP5, UPT, UR34, 0x1, UPT ;  /* 0x000000012200788c */ /* 0x000fe4000bfa5270 */
[----:B------:R-:W-:Y:S02]  /*42a0*/  USHF.R.U32.HI UR31, URZ, UR33, UR6 ;  /* 0x00000021ff1f7299 */ /* 0x000fe40008011606 */
[----:B------:R-:W-:Y:S02]  /*42b0*/  USHF.R.U32.HI UR29, URZ, UR38, UR29 ;  /* 0x00000026ff1d7299 */ /* 0x000fe4000801161d */
[----:B------:R-:W-:Y:S01]  /*42c0*/  UISETP.NE.AND UP2, UPT, UR4, 0x1, UPT ;  /* 0x000000010400788c */ /* 0x000fe2000bf45270 */
[----:B------:R-:W-:-:S10]  /*42d0*/  UMOV UR12, URZ ;  /* 0x000000ff000c7c82 */ /* 0x000fd40008000000 */
.L_x_88:
[C---:B------:R-:W-:Y:S02]  /*42e0*/  LEA R12, R14.reuse, UR24, 0x3 ;  /* 0x000000180e0c7c11 */ /* 0x040fe4000f8e18ff */
[----:B------:R-:W-:Y:S02]  /*42f0*/  SHF.L.U32 R9, R13, 0x1f, RZ ;  /* 0x0000001f0d097819 */ /* 0x000fe400000006ff */
[----:B------:R-:W-:Y:S02]  /*4300*/  LEA R10, R14, UR24, 0x4 ;  /* 0x000000180e0a7c11 */ /* 0x000fe4000f8e20ff */
[----:B------:R-:W2:Y:S02]  /*4310*/  SYNCS.PHASECHK.TRANS64.TRYWAIT P0, [R12+URZ+0xc0], R9 ;  /* 0x0000c0090c0075a7 */ /* 0x000ea400080011ff */
[----:B--2-4-:R-:W-:Y:S05]  /*4320*/  @!P0 BRA `(.L_x_80) ;  /* 0x0000004400148947 */ /* 0x014fea0003800000 */
.L_x_162:
[----:B--2---:R-:W2:Y:S01]  /*4330*/  LDS.128 R8, [R10+0x150] ;  /* 0x000150000a087984 */ /* 0x004ea20000000c00 */
[----:B------:R-:W-:Y:S01]  /*4340*/  UISETP.GE.AND UP0, UPT, UR40, 0x1, UPT ;  /* 0x000000012800788c */ /* 0x000fe2000bf06270 */
[----:B------:R-:W-:Y:S01]  /*4350*/  @!PT LDS RZ, [RZ] ;  /* 0x00000000fffff984 */ /* 0x000fe20000000800 */
[----:B------:R-:W-:Y:S01]  /*4360*/  @!PT LDS RZ, [RZ] ;  /* 0x00000000fffff984 */ /* 0x000fe20000000800 */
[----:B------:R-:W-:Y:S01]  /*4370*/  @!PT LDS RZ, [RZ] ;  /* 0x00000000fffff984 */ /* 0x000fe20000000800 */
[----:B------:R-:W-:Y:S01]  /*4380*/  @!PT LDS RZ, [RZ] ;  /* 0x00000000fffff984 */ /* 0x000fe20000000800 */
[----:B------:R4:W-:Y:S06]  /*4390*/  MEMBAR.ALL.CTA ;  /* 0x0000000000007992 */ /* 0x0009ec0000008000 */
[----:B----4-:R-:W4:Y:S01]  /*43a0*/  FENCE.VIEW.ASYNC.S ;  /* 0x00000000000073c6 */ /* 0x010f220000000000 */
[----:B--2---:R-:W-:Y:S11]  /*43b0*/  LOP3.LUT P0, RZ, R10, 0x1, RZ, 0xc0, !PT ;  /* 0x000000010aff7812 */ /* 0x004ff6000780c0ff */
[----:B------:R-:W-:Y:S02]  /*43c0*/  @!UPT UIADD3 URZ, UPT, UPT, URZ, URZ, URZ ;  /* 0x000000fffffff290 */ /* 0x000fe4000fffe0ff */
[----:B----4-:R-:W-:Y:S01]  /*43d0*/  VOTEU.ANY UP1, P0 ;  /* 0x0000000000ff7886 */ /* 0x010fe20000020100 */
[----:B------:R-:W-:Y:S11]  /*43e0*/  PLOP3.LUT P0, PT, PT, PT, UP1, 0x80, 0x8 ;  /* 0x000000000008781c */ /* 0x000ff60003f0f018 */
[----:B------:R-:W-:Y:S02]  /*43f0*/  @!UPT UIADD3 URZ, UPT, UPT, URZ, URZ, URZ ;  /* 0x000000fffffff290 */ /* 0x000fe4000fffe0ff */
[----:B------:R-:W-:Y:S02]  /*4400*/  @P0 SHF.R.U32.HI R0, RZ, 0x10, R9 ;  /* 0x00000010ff000819 */ /* 0x000fe40000011609 */
[----:B------:R-:W-:Y:S02]  /*4410*/  @P0 MOV R6, R8 ;  /* 0x0000000800060202 */ /* 0x000fe40000000f00 */
[----:B------:R-:W-:Y:S01]  /*4420*/  @P0 R2UR UR4, R0 ;  /* 0x00000000000402ca */ /* 0x000fe200000e0000 */
[----:B------:R-:W-:Y:S01]  /*4430*/  VIADD R0, R12, 0xd0 ;  /* 0x000000d00c007836 */ /* 0x000fe20000000000 */
[----:B------:R-:W-:Y:S02]  /*4440*/  @P0 LOP3.LUT R8, R9, 0xffff, RZ, 0xc0, !PT ;  /* 0x0000ffff09080812 */ /* 0x000fe400078ec0ff */
[----:B------:R-:W-:Y:S02]  /*4450*/  @P0 R2UR UR6, R6 ;  /* 0x00000000060602ca */ /* 0x000fe400000e0000 */
[----:B------:R-:W-:Y:S02]  /*4460*/  PRMT R0, RZ, 0x654, R0 ;  /* 0x00000654ff007816 */ /* 0x000fe40000000000 */
[----:B------:R-:W-:Y:S02]  /*4470*/  @P0 R2UR UR5, R8 ;  /* 0x00000000080502ca */ /* 0x000fe400000e0000 */
[----:B------:R2:W-:Y:S03]  /*4480*/  SYNCS.ARRIVE.TRANS64.RED.A1T0 RZ, [R0+URZ], RZ ;  /* 0x000000ff00ff79a7 */ /* 0x0005e600081004ff */
[----:B------:R-:W-:Y:S04]  /*4490*/  @UP1 UMOV UR26, UR4 ;  /* 0x00000004001a1c82 */ /* 0x000fe80008000000 */
[----:B------:R-:W-:Y:S04]  /*44a0*/  @UP1 UMOV UR14, UR6 ;  /* 0x00000006000e1c82 */ /* 0x000fe80008000000 */
[----:B------:R-:W-:Y:S01]  /*44b0*/  @UP1 UMOV UR13, UR5 ;  /* 0x00000005000d1c82 */ /* 0x000fe20008000000 */
[----:B------:R-:W-:Y:S05]  /*44c0*/  BRA.U !UP0, `(.L_x_81) ;  /* 0x0000000108a47547 */ /* 0x000fea000b800000 */
[----:B------:R-:W-:Y:S02]  /*44d0*/  UIMAD.WIDE.U32 UR8, UR13, UR35, URZ ;  /* 0x000000230d0872a5 */ /* 0x000fe4000f8e00ff */
[----:B------:R-:W-:Y:S02]  /*44e0*/  UIMAD.WIDE.U32 UR10, UR14, UR32, URZ ;  /* 0x000000200e0a72a5 */ /* 0x000fe4000f8e00ff */
[----:B------:R-:W-:Y:S02]  /*44f0*/  USEL UR4, UR27, UR29, !UP5 ;  /* 0x0000001d1b047287 */ /* 0x000fe4000e800000 */
[----:B------:R-:W-:Y:S02]  /*4500*/  USEL UR7, UR28, UR31, !UP6 ;  /* 0x0000001f1c077287 */ /* 0x000fe4000f000000 */
[----:B-1----:R-:W-:Y:S02]  /*4510*/  UIMAD.WIDE.U32 UR18, UR4, UR16, URZ ;  /* 0x00000010041272a5 */ /* 0x002fe4000f8e00ff */
[----:B------:R-:W-:Y:S01]  /*4520*/  UIMAD.WIDE.U32 UR20, UR7, UR16, URZ ;  /* 0x00000010071472a5 */ /* 0x000fe2000f8e00ff */
[----:B------:R-:W-:Y:S02]  /*4530*/  UMOV UR5, UR9 ;  /* 0x0000000900057c82 */ /* 0x000fe40008000000 */
[----:B------:R-:W-:Y:S03]  /*4540*/  USHF.R.U32.HI UR6, URZ, UR38, UR5 ;  /* 0x00000026ff067299 */ /* 0x000fe60008011605 */
[----:B------:R-:W-:Y:S01]  /*4550*/  UMOV UR5, UR11 ;  /* 0x0000000b00057c82 */ /* 0x000fe20008000000 */
[----:B------:R-:W-:Y:S02]  /*4560*/  USEL UR6, UR13, UR6, !UP5 ;  /* 0x000000060d067287 */ /* 0x000fe4000e800000 */
[----:B------:R-:W-:Y:S02]  /*4570*/  USHF.R.U32.HI UR8, URZ, UR33, UR5 ;  /* 0x00000021ff087299 */ /* 0x000fe40008011605 */
[----:B------:R-:W-:Y:S01]  /*4580*/  UIMAD.WIDE.U32 UR10, UR6, UR16, URZ ;  /* 0x00000010060a72a5 */ /* 0x000fe2000f8e00ff */
[----:B------:R-:W-:Y:S02]  /*4590*/  UMOV UR5, UR19 ;  /* 0x0000001300057c82 */ /* 0x000fe40008000000 */
[----:B------:R-:W-:Y:S03]  /*45a0*/  @UP4 USHF.R.U32.HI UR4, URZ, UR17, UR5 ;  /* 0x00000011ff044299 */ /* 0x000fe60008011605 */
[----:B------:R-:W-:Y:S01]  /*45b0*/  UMOV UR5, UR21 ;  /* 0x0000001500057c82 */ /* 0x000fe20008000000 */
[----:B------:R-:W-:Y:S02]  /*45c0*/  UIMAD UR4, UR40, UR4, URZ ;  /* 0x00000004280472a4 */ /* 0x000fe4000f8e02ff */
[----:B------:R-:W-:Y:S02]  /*45d0*/  @UP4 USHF.R.U32.HI UR7, URZ, UR17, UR5 ;  /* 0x00000011ff074299 */ /* 0x000fe40008011605 */
[----:B------:R-:W-:Y:S02]  /*45e0*/  USEL UR5, UR14, UR8, !UP6 ;  /* 0x000000080e057287 */ /* 0x000fe4000f000000 */
[----:B------:R-:W-:Y:S02]  /*45f0*/  UIMAD UR8, UR40, UR7, URZ ;  /* 0x00000007280872a4 */ /* 0x000fe4000f8e02ff */
[----:B------:R-:W-:Y:S03]  /*4600*/  UISETP.GE.AND UP0, UPT, UR6, UR4, UPT ;  /* 0x000000040600728c */ /* 0x000fe6000bf06270 */
[----:B------:R-:W-:Y:S01]  /*4610*/  UMOV UR4, UR11 ;  /* 0x0000000b00047c82 */ /* 0x000fe20008000000 */
[----:B------:R-:W-:Y:S02]  /*4620*/  UISETP.GE.OR UP0, UPT, UR5, UR8, UP0 ;  /* 0x000000080500728c */ /* 0x000fe40008706670 */
[----:B------:R-:W-:Y:S02]  /*4630*/  USHF.R.U32.HI UR4, URZ, UR17, UR4 ;  /* 0x00000011ff047299 */ /* 0x000fe40008011604 */
[----:B------:R-:W-:Y:S02]  /*4640*/  UIMAD.WIDE.U32 UR8, UR5, UR16, URZ ;  /* 0x00000010050872a5 */ /* 0x000fe4000f8e00ff */
[----:B------:R-:W-:Y:S04]  /*4650*/  USEL UR10, UR6, UR4, !UP4 ;  /* 0x00000004060a7287 */ /* 0x000fe8000e000000 */
[----:B------:R-:W-:Y:S01]  /*4660*/  UIADD3 UR11, UPT, UPT, -UR10, URZ, URZ ;  /* 0x000000ff0a0b7290 */ /* 0x000fe2000fffe1ff */
[----:B------:R-:W-:Y:S02]  /*4670*/  @!UP0 UMOV UR4, UR9 ;  /* 0x0000000900048c82 */ /* 0x000fe40008000000 */
[----:B------:R-:W-:Y:S02]  /*4680*/  @!UP0 USHF.R.U32.HI UR4, URZ, UR17, UR4 ;  /* 0x00000011ff048299 */ /* 0x000fe40008011604 */
[----:B------:R-:W-:Y:S02]  /*4690*/  UIMAD UR8, UR40, UR11, UR6 ;  /* 0x0000000b280872a4 */ /* 0x000fe4000f8e0206 */
[----:B------:R-:W-:Y:S04]  /*46a0*/  @!UP0 USEL UR4, UR5, UR4, !UP4 ;  /* 0x0000000405048287 */ /* 0x000fe8000e000000 */
[----:B------:R-:W-:Y:S02]  /*46b0*/  @!UP0 UIMAD UR8, UR7, UR8, UR4 ;  /* 0x00000008070882a4 */ /* 0x000fe4000f8e0204 */
[----:B------:R-:W-:Y:S02]  /*46c0*/  @!UP0 UIADD3 UR9, UPT, UPT, UR10, -UR4, URZ ;  /* 0x800000040a098290 */ /* 0x000fe4000fffe0ff */
[----:B------:R-:W-:Y:S02]  /*46d0*/  UIADD3 UR4, UPT, UPT, -UR5, URZ, URZ ;  /* 0x000000ff05047290 */ /* 0x000fe4000fffe1ff */
[----:B------:R-:W-:Y:S02]  /*46e0*/  UIADD3 UR7, UPT, UPT, -UR6, URZ, URZ ;  /* 0x000000ff06077290 */ /* 0x000fe4000fffe1ff */
[----:B------:R-:W-:Y:S02]  /*46f0*/  @!UP0 UIMAD UR6, UR9, UR40, UR5 ;  /* 0x00000028090682a4 */ /* 0x000fe4000f8e0205 */
[----:B------:R-:W-:Y:S02]  /*4700*/  UIMAD UR14, UR15, UR4, UR14 ;  /* 0x000000040f0e72a4 */ /* 0x000fe4000f8e020e */
[----:B------:R-:W-:Y:S01]  /*4710*/  UIMAD UR13, UR34, UR7, UR13 ;  /* 0x00000007220d72a4 */ /* 0x000fe2000f8e020d */
[----:B------:R-:W-:Y:S02]  /*4720*/  @!UP0 UMOV UR5, UR8 ;  /* 0x0000000800058c82 */ /* 0x000fe40008000000 */
[----:B------:R-:W-:Y:S02]  /*4730*/  UIMAD UR14, UR5, UR15, UR14 ;  /* 0x0000000f050e72a4 */ /* 0x000fe4000f8e020e */
[----:B------:R-:W-:Y:S11]  /*4740*/  UIMAD UR13, UR6, UR34, UR13 ;  /* 0x00000022060d72a4 */ /* 0x000ff6000f8e020d */
[----:B------:R-:W-:Y:S01]  /*4750*/  @!UPT UIADD3 URZ, UPT, UPT, URZ, URZ, URZ ;  /* 0x000000fffffff290 */ /* 0x000fe2000fffe0ff */
.L_x_81:
[----:B------:R-:W4:Y:S01]  /*4760*/  @!UP2 LDCU.128 UR20, c[0x0][0xb10] ;  /* 0x00016200ff14a7ac */ /* 0x000f220008000c00 */
[C---:B---3--:R-:W-:Y:S02]  /*4770*/  ISETP.NE.U32.AND P1, PT, R4.reuse, RZ, PT ;  /* 0x000000ff0400720c */ /* 0x048fe40003f25070 */
[----:B------:R-:W-:Y:S02]  /*4780*/  ISETP.NE.U32.AND P0, PT, R4, RZ, PT ;  /* 0x000000ff0400720c */ /* 0x000fe40003f05070 */
[C---:B------:R-:W-:Y:S02]  /*4790*/  ISETP.NE.AND.EX P1, PT, R5.reuse, RZ, PT, P1 ;  /* 0x000000ff0500720c */ /* 0x040fe40003f25310 */
[----:B------:R-:W-:Y:S01]  /*47a0*/  ISETP.NE.AND.EX P0, PT, R5, RZ, PT, P0 ;  /* 0x000000ff0500720c */ /* 0x000fe20003f05300 */
[----:B------:R-:W3:Y:S01]  /*47b0*/  @!UP2 LDCU UR5, c[0x0][0xb0c] ;  /* 0x00016180ff05a7ac */ /* 0x000ee20008000800 */
[----:B------:R-:W-:Y:S02]  /*47c0*/  USHF.L.U32 UR11, UR25, 0x7, URZ ;  /* 0x00000007190b7899 */ /* 0x000fe400080006ff */
[----:B------:R-:W-:Y:S02]  /*47d0*/  USHF.L.U32 UR10, UR30, 0x6, URZ ;  /* 0x000000061e0a7899 */ /* 0x000fe400080006ff */
[----:B----4-:R-:W-:Y:S07]  /*47e0*/  UIMAD.WIDE.U32 UR6, UR14, UR20, URZ ;  /* 0x000000140e0672a5 */ /* 0x010fee000f8e00ff */
[----:B------:R-:W-:Y:S01]  /*47f0*/  @!UP2 UMOV UR4, UR7 ;  /* 0x000000070004ac82 */ /* 0x000fe20008000000 */
[----:B---3--:R-:W-:Y:S02]  /*4800*/  @!UP2 UISETP.NE.AND UP0, UPT, UR5, 0x1, UPT ;  /* 0x000000010500a88c */ /* 0x008fe4000bf05270 */
[----:B------:R-:W-:Y:S02]  /*4810*/  @!UP2 USHF.R.U32.HI UR4, URZ, UR21, UR4 ;  /* 0x00000015ff04a299 */ /* 0x000fe40008011604 */
[----:B------:R-:W-:Y:S02]  /*4820*/  UIMAD.WIDE.U32 UR6, UR13, UR23, URZ ;  /* 0x000000170d0672a5 */ /* 0x000fe4000f8e00ff */
[----:B------:R-:W-:Y:S02]  /*4830*/  @!UP2 USEL UR8, UR14, UR4, !UP0 ;  /* 0x000000040e08a287 */ /* 0x000fe4000c000000 */
[----:B------:R-:W-:Y:S03]  /*4840*/  @!UP2 UISETP.NE.AND UP0, UPT, UR22, 0x1, UPT ;  /* 0x000000011600a88c */ /* 0x000fe6000bf05270 */
[----:B------:R-:W-:Y:S02]  /*4850*/  @!UP2 UMOV UR6, UR7 ;  /* 0x000000070006ac82 */ /* 0x000fe40008000000 */
[----:B------:R-:W3:Y:S02]  /*4860*/  @!UP2 LDCU UR4, c[0x0][0xb20] ;  /* 0x00016400ff04a7ac */ /* 0x000ee40008000800 */
[----:B---3--:R-:W-:Y:S04]  /*4870*/  @!UP2 USHF.R.U32.HI UR6, URZ, UR4, UR6 ;  /* 0x00000004ff06a299 */ /* 0x008fe80008011606 */
[----:B------:R-:W-:Y:S04]  /*4880*/  @!UP2 USEL UR6, UR13, UR6, !UP0 ;  /* 0x000000060d06a287 */ /* 0x000fe8000c000000 */
[----:B------:R-:W-:Y:S02]  /*4890*/  @!UP2 UIADD3 UR4, UPT, UPT, -UR8, UR6, URZ ;  /* 0x000000060804a290 */ /* 0x000fe4000fffe1ff */
[----:B------:R-:W-:Y:S02]  /*48a0*/  @!UP2 UIADD3 UR6, UPT, UPT, UR8, -UR6, URZ ;  /* 0x800000060806a290 */ /* 0x000fe4000fffe0ff */
[----:B------:R-:W-:Y:S02]  /*48b0*/  @!UP2 UIMAD UR14, UR4, UR5, UR14 ;  /* 0x00000005040ea2a4 */ /* 0x000fe4000f8e020e */
[----:B------:R-:W-:Y:S01]  /*48c0*/  @!UP2 UIMAD UR13, UR6, UR22, UR13 ;  /* 0x00000016060da2a4 */ /* 0x000fe2000f8e020d */
[----:B------:R-:W-:Y:S11]  /*48d0*/  BRA.U UP3, `(.L_x_82) ;  /* 0x0000000103107547 */ /* 0x000ff6000b800000 */
[----:B--2---:R-:W-:Y:S04]  /*48e0*/  MOV R0, UR37 ;  /* 0x0000002500007c02 */ /* 0x004fe80008000f00 */
[----:B------:R-:W-:Y:S04]  /*48f0*/  SHF.L.U32 R9, R0, 0x1f, RZ ;  /* 0x0000001f00097819 */ /* 0x000fe800000006ff */
[----:B------:R-:W2:Y:S02]  /*4900*/  SYNCS.PHASECHK.TRANS64.TRYWAIT P2, [UR24+0xb8], R9 ;  /* 0x0000b809ff0075a7 */ /* 0x000ea40008041118 */
[----:B--2---:R-:W-:Y:S05]  /*4910*/  @!P2 BRA `(.L_x_83) ;  /* 0x0000003c00aca947 */ /* 0x004fea0003800000 */
.L_x_82:
[----:B------:R-:W-:Y:S05]  /*4920*/  @!P1 BRA `(.L_x_84) ;  /* 0x0000000000309947 */ /* 0x000fea0003800000 */
[----:B------:R-:W-:Y:S01]  /*4930*/  ISETP.NE.U32.AND P1, PT, R2, RZ, PT ;  /* 0x000000ff0200720c */ /* 0x000fe20003f25070 */
[----:B------:R-:W3:Y:S01]  /*4940*/  LDCU.64 UR4, c[0x0][0x358] ;  /* 0x00006b00ff0477ac */ /* 0x000ee20008000a00 */
[----:B------:R-:W-:Y:S02]  /*4950*/  IMAD.MOV.U32 R84, RZ, RZ, 0x1 ;  /* 0x00000001ff547424 */ /* 0x000fe400078e00ff */
[----:B------:R-:W-:Y:S11]  /*4960*/  ISETP.NE.AND.EX P1, PT, R3, RZ, PT, P1 ;  /* 0x000000ff0300720c */ /* 0x000ff60003f25310 */
[----:B------:R-:W-:Y:S02]  /*4970*/  @!UPT UIADD3 URZ, UPT, UPT, URZ, URZ, URZ ;  /* 0x000000fffffff290 */ /* 0x000fe4000fffe0ff */
[----:B--2---:R-:W2:Y:S01]  /*4980*/  @P1 LDC.64 R8, c[0x0][0x888] ;  /* 0x00022200ff081b82 */ /* 0x004ea20000000a00 */
[----:B------:R-:W-:Y:S04]  /*4990*/  @P1 IMAD R0, R4, UR36, RZ ;  /* 0x0000002404001c24 */ /* 0x000fe8000f8e02ff */
[----:B--2---:R-:W-:Y:S04]  /*49a0*/  @P1 IMAD.WIDE R8, R0, 0x4, R8 ;  /* 0x0000000400081825 */ /* 0x004fe800078e0208 */
[----:B------:R-:W-:Y:S01]  /*49b0*/  HFMA2 R0, -RZ, RZ, 0, 5.9604644775390625e-08 ;  /* 0x00000001ff007431 */ /* 0x000fe200000001ff */
[----:B---3-5:R3:W5:Y:S04]  /*49c0*/  @P1 LDG.E R41, desc[UR4][R8.64] ;  /* 0x0000000408291981 */ /* 0x028768000c1e1900 */
[----:B------:R-:W-:Y:S01]  /*49d0*/  @!P1 PRMT R84, R0, 0x7610, R84 ;  /* 0x0000761000549816 */ /* 0x000fe20000000054 */
[----:B---3--:R-:W4:Y:S06]  /*49e0*/  @!P1 LDC R41, c[0x0][0x880] ;  /* 0x00022000ff299b82 */ /* 0x008f2c0000000800 */
.L_x_84:
[----:B----45:R-:W-:Y:S01]  /*49f0*/  @!P0 FSETP.EQ.AND P1, PT, R41, RZ, PT ;  /* 0x000000ff2900820b */ /* 0x030fe20003f22000 */
[----:B------:R-:W-:Y:S01]  /*4a00*/  @!UPT UIADD3 URZ, UPT, UPT, URZ, URZ, URZ ;  /* 0x000000fffffff290 */ /* 0x000fe2000fffe0ff */
[----:B------:R-:W-:Y:S11]  /*4a10*/  @!P0 BRA `(.L_x_85) ;  /* 0x0000000000188947 */ /* 0x000ff60003800000 */
[----:B------:R-:W-:Y:S02]  /*4a20*/  LOP3.LUT P0, RZ, R84, 0xff, RZ, 0xc0, !PT ;  /* 0x000000ff54ff7812 */ /* 0x000fe4000780c0ff */
[----:B------:R-:W-:Y:S04]  /*4a30*/  ISETP.NE.U32.AND P1, PT, R2, RZ, PT ;  /* 0x000000ff0200720c */ /* 0x000fe80003f25070 */
[----:B------:R-:W-:Y:S04]  /*4a40*/  ISETP.NE.AND.EX P1, PT, R3, RZ, PT, P1 ;  /* 0x000000ff0300720c */ /* 0x000fe80003f25310 */
[----:B------:R-:W-:Y:S03]  /*4a50*/  PLOP3.LUT P1, PT, P1, PT, PT, 0x8, 0x80 ;  /* 0x000000000080781c */ /* 0x000fe60000f2e170 */
[----:B------:R-:W-:Y:S11]  /*4a60*/  @P0 FSETP.EQ.AND P1, PT, R41, RZ, PT ;  /* 0x000000ff2900020b */ /* 0x000ff60003f22000 */
[----:B------:R-:W-:Y:S02]  /*4a70*/  @!UPT UIADD3 URZ, UPT, UPT, URZ, URZ, URZ ;  /* 0x000000fffffff290 */ /* 0x000fe4000fffe0ff */
.L_x_85:
[----:B------:R-:W-:Y:S01]  /*4a80*/  ULEA UR4, UR12, UR24, 0x3 ;  /* 0x000000180c047291 */ /* 0x000fe2000f8e18ff */
[----:B--2---:R-:W-:Y:S02]  /*4a90*/  SHF.L.U32 R9, R15, 0x1f, RZ ;  /* 0x0000001f0f097819 */ /* 0x004fe400000006ff */
[----:B------:R-:W-:Y:S04]  /*4aa0*/  ELECT P0, URZ, PT ;  /* 0x0000000000ff782f */ /* 0x000fe80003800000 */
[----:B------:R-:W-:Y:S02]  /*4ab0*/  PLOP3.LUT P1, PT, P1, P0, PT, 0xf2, 0x2f ;  /* 0x00000000002f781c */ /* 0x000fe40000f21e72 */
[----:B------:R-:W2:Y:S11]  /*4ac0*/  SYNCS.PHASECHK.TRANS64.TRYWAIT P2, [UR4+0x98], R9 ;  /* 0x00009809ff0075a7 */ /* 0x000eb60008041104 */
[----:B------:R-:W-:Y:S05]  /*4ad0*/  @!P1 IADD3 R8, P0, PT, R16, 0x580, RZ ;  /* 0x0000058010089810 */ /* 0x000fea0007f1e0ff */
[----:B------:R-:W-:Y:S01]  /*4ae0*/  @!P1 IMAD.X R6, RZ, RZ, R17, P0 ;  /* 0x000000ffff069224 */ /* 0x000fe200000e0611 */
[----:B--2---:R-:W-:Y:S07]  /*4af0*/  @!P2 BRA `(.L_x_86) ;  /* 0x0000003c004ca947 */ /* 0x004fee0003800000 */
.L_x_165:
[----:B------:R-:W3:Y:S01]  /*4b00*/  S2UR UR20, SR_CgaCtaId ;  /* 0x00000000001479c3 */ /* 0x000ee20000008800 */
[----:B------:R-:W-:Y:S01]  /*4b10*/  @!P1 R2UR UR7, R6 ;  /* 0x00000000060792ca */ /* 0x000fe200000e0000 */
[----:B------:R-:W-:Y:S01]  /*4b20*/  UIADD3 UR5, UPT, UPT, UR12, 0x1, URZ ;  /* 0x000000010c057890 */ /* 0x000fe2000fffe0ff */
[----:B------:R-:W-:Y:S01]  /*4b30*/  @!P1 R2UR UR6, R8 ;  /* 0x00000000080692ca */ /* 0x000fe200000e0000 */
[----:B------:R-:W-:Y:S01]  /*4b40*/  UIADD3 UR9, UPT, UPT, UR4, 0x80, URZ ;  /* 0x0000008004097890 */ /* 0x000fe2000fffe0ff */
[----:B------:R-:W-:Y:S01]  /*4b50*/  @!P1 IMAD.MOV.U32 R6, RZ, RZ, 0x2000 ;  /* 0x00002000ff069424 */ /* 0x000fe200078e00ff */
[----:B------:R-:W-:Y:S01]  /*4b60*/  UISETP.NE.AND UP0, UPT, UR5, 0x3, UPT ;  /* 0x000000030500788c */ /* 0x000fe2000bf05270 */
[----:B------:R-:W-:Y:S01]  /*4b70*/  VIADD R14, R14, 0x1 ;  /* 0x000000010e0e7836 */ /* 0x000fe20000000000 */
[----:B------:R-:W-:Y:S01]  /*4b80*/  UMOV UR22, 0x0 ;  /* 0x0000000000167882 */ /* 0x000fe20000000000 */
[----:B------:R-:W-:Y:S05]  /*4b90*/  UMOV UR23, 0x10000000 ;  /* 0x1000000000177882 */ /* 0x000fea0000000000 */
[----:B--2---:R-:W-:Y:S01]  /*4ba0*/  IMAD.U32 R9, RZ, RZ, UR7 ;  /* 0x00000007ff097e24 */ /* 0x004fe2000f8e00ff */
[----:B------:R-:W-:Y:S01]  /*4bb0*/  USEL UR7, URZ, 0x1, UP0 ;  /* 0x00000001ff077887 */ /* 0x000fe20008000000 */
[----:B------:R-:W-:Y:S01]  /*4bc0*/  IMAD.U32 R8, RZ, RZ, UR6 ;  /* 0x00000006ff087e24 */ /* 0x000fe2000f8e00ff */
[----:B------:R-:W-:Y:S02]  /*4bd0*/  USEL UR6, UR5, URZ, UP0 ;  /* 0x000000ff05067287 */ /* 0x000fe40008000000 */
[----:B------:R-:W-:Y:S01]  /*4be0*/  VOTEU.ALL UP0, P1 ;  /* 0x0000000000ff7886 */ /* 0x000fe20000800000 */
[----:B------:R-:W-:Y:S02]  /*4bf0*/  @!P1 R2UR UR19, R9 ;  /* 0x00000000091392ca */ /* 0x000fe400000e0000 */
[----:B------:R-:W-:Y:S02]  /*4c00*/  @!P1 R2UR UR18, R8 ;  /* 0x00000000081292ca */ /* 0x000fe400000e0000 */
[----:B------:R-:W-:Y:S01]  /*4c10*/  @!UP0 ULEA UR5, UR12, UR24, 0xd ;  /* 0x000000180c058291 */ /* 0x000fe2000f8e68ff */
[----:B------:R-:W-:Y:S01]  /*4c20*/  LOP3.LUT R15, R15, UR7, RZ, 0x3c, !PT ;  /* 0x000000070f0f7c12 */ /* 0x000fe2000f8e3cff */
[----:B---3--:R-:W-:Y:S02]  /*4c30*/  UPRMT UR20, UR20, 0x654, UR9 ;  /* 0x0000065414147896 */ /* 0x008fe40008000009 */
[----:B------:R-:W-:Y:S01]  /*4c40*/  @!UP0 UIADD3 UR8, UPT, UPT, UR5, 0x200, URZ ;  /* 0x0000020005088890 */ /* 0x000fe2000fffe0ff */
[----:B------:R-:W-:Y:S01]  /*4c50*/  SHF.L.U32 R0, R15, 0x1f, RZ ;  /* 0x0000001f0f007819 */ /* 0x000fe200000006ff */
[----:B------:R-:W-:Y:S01]  /*4c60*/  VOTEU.ALL UP0, P1 ;  /* 0x0000000000ff7886 */ /* 0x000fe20000800000 */
[----:B------:R-:W-:Y:S01]  /*4c70*/  UMOV UR12, UR36 ;  /* 0x00000024000c7c82 */ /* 0x000fe20008000000 */
[----:B------:R-:W-:Y:S05]  /*4c80*/  ULEA UR5, UR6, UR24, 0x3 ;  /* 0x0000001806057291 */ /* 0x000fea000f8e18ff */
[----:B------:R2:W-:Y:S01]  /*4c90*/  @!UP0 UTMALDG.3D [UR8], [UR18], desc[UR22] ;  /* 0x00001608120085b4 */ /* 0x0005e20008011000 */
[----:B------:R2:W-:Y:S01]  /*4ca0*/  @!P1 SYNCS.ARRIVE.TRANS64.RED.A0TR RZ, [UR4+0x80], R6 ;  /* 0x00008006ffff99a7 */ /* 0x0005e20008300404 */
[----:B------:R-:W-:Y:S02]  /*4cb0*/  SYNCS.ARRIVE.TRANS64.RED.A1T0 RZ, [UR20], RZ ;  /* 0x000000ffffff79a7 */ /* 0x000fe40008100414 */
[----:B------:R-:W3:Y:S02]  /*4cc0*/  SYNCS.PHASECHK.TRANS64.TRYWAIT P0, [UR5+0x98], R0 ;  /* 0x00009800ff0075a7 */ /* 0x000ee40008001105 */
[----:B--23--:R-:W-:Y:S05]  /*4cd0*/  @!P0 BRA `(.L_x_87) ;  /* 0x0000003800ec8947 */ /* 0x00cfea0003800000 */
.L_x_167:
[----:B------:R-:W3:Y:S01]  /*4ce0*/  S2UR UR12, SR_CgaCtaId ;  /* 0x00000000000c79c3 */ /* 0x000ee20000008800 */
[----:B------:R-:W-:Y:S01]  /*4cf0*/  UIADD3 UR9, UPT, UPT, UR5, 0x80, URZ ;  /* 0x0000008005097890 */ /* 0x000fe2000fffe0ff */
[----:B------:R-:W-:Y:S01]  /*4d00*/  @!P1 IADD3 R6, P0, PT, R16, 0x580, RZ ;  /* 0x0000058010069810 */ /* 0x000fe20007f1e0ff */
[----:B------:R-:W-:Y:S01]  /*4d10*/  UPLOP3.LUT UP3, UPT, UPT, UPT, UPT, 0x80, 0x8 ;  /* 0x000000000008789c */ /* 0x000fe20003f6f070 */
[----:B------:R-:W-:Y:S01]  /*4d20*/  R2UR UR23, R86 ;  /* 0x00000000561772ca */ /* 0x000fe200000e0000 */
[----:B------:R-:W-:Y:S01]  /*4d30*/  UMOV UR20, 0x0 ;  /* 0x0000000000147882 */ /* 0x000fe20000000000 */
[----:B------:R-:W-:Y:S01]  /*4d40*/  @!P1 R2UR UR7, R6 ;  /* 0x00000000060792ca */ /* 0x000fe200000e0000 */
[----:B--2---:R-:W-:Y:S01]  /*4d50*/  @!P1 IMAD.X R0, RZ, RZ, R17, P0 ;  /* 0x000000ffff009224 */ /* 0x004fe200000e0611 */
[----:B------:R-:W-:Y:S01]  /*4d60*/  UMOV UR21, 0x10000000 ;  /* 0x1000000000157882 */ /* 0x000fe20000000000 */
[----:B------:R-:W-:Y:S01]  /*4d70*/  VOTEU.ALL UP0, P1 ;  /* 0x0000000000ff7886 */ /* 0x000fe20000800000 */
[----:B------:R-:W-:Y:S02]  /*4d80*/  R2UR UR22, R87 ;  /* 0x00000000571672ca */ /* 0x000fe400000e0000 */
[----:B------:R-:W-:Y:S02]  /*4d90*/  @!P1 R2UR UR4, R0 ;  /* 0x00000000000492ca */ /* 0x000fe400000e0000 */
[----:B------:R-:W-:Y:S01]  /*4da0*/  @!UP0 UIADD3 UR10, UPT, UPT, UR10, 0x20, URZ ;  /* 0x000000200a0a8890 */ /* 0x000fe2000fffe0ff */
[C---:B------:R-:W-:Y:S02]  /*4db0*/  ISETP.NE.AND P0, PT, R14.reuse, 0x2, PT ;  /* 0x000000020e00780c */ /* 0x040fe40003f05270 */
[----:B------:R-:W-:Y:S02]  /*4dc0*/  UIADD3 UR30, UPT, UPT, UR13, UR23, URZ ;  /* 0x000000170d1e7290 */ /* 0x000fe4000fffe0ff */
[----:B------:R-:W-:Y:S01]  /*4dd0*/  IMAD.U32 R8, RZ, RZ, UR7 ;  /* 0x00000007ff087e24 */ /* 0x000fe2000f8e00ff */
[----:B------:R-:W-:Y:S02]  /*4de0*/  SEL R0, RZ, 0x1, P0 ;  /* 0x00000001ff007807 */ /* 0x000fe40000000000 */
[----:B------:R-:W-:Y:S01]  /*4df0*/  SEL R14, R14, RZ, P0 ;  /* 0x000000ff0e0e7207 */ /* 0x000fe20000000000 */
[----:B------:R-:W-:Y:S01]  /*4e00*/  UIADD3 UR25, UPT, UPT, UR14, UR22, URZ ;  /* 0x000000160e197290 */ /* 0x000fe2000fffe0ff */
[----:B------:R-:W-:Y:S01]  /*4e10*/  @!P1 R2UR UR18, R8 ;  /* 0x00000000081292ca */ /* 0x000fe200000e0000 */
[----:B------:R-:W-:Y:S01]  /*4e20*/  IMAD.U32 R9, RZ, RZ, UR4 ;  /* 0x00000004ff097e24 */ /* 0x000fe2000f8e00ff */
[----:B------:R-:W-:Y:S01]  /*4e30*/  @!UP0 ULEA UR4, UR6, UR24, 0xd ;  /* 0x0000001806048291 */ /* 0x000fe2000f8e68ff */
[----:B------:R-:W-:Y:S03]  /*4e40*/  LOP3.LUT R13, R13, R0, RZ, 0x3c, !PT ;  /* 0x000000000d0d7212 */ /* 0x000fe600078e3cff */
[----:B------:R-:W-:Y:S01]  /*4e50*/  @!P1 R2UR UR19, R9 ;  /* 0x00000000091392ca */ /* 0x000fe200000e0000 */
[----:B------:R-:W-:Y:S02]  /*4e60*/  @!UP0 UIADD3 UR8, UPT, UPT, UR4, 0x200, URZ ;  /* 0x0000020004088890 */ /* 0x000fe4000fffe0ff */
[----:B---3--:R-:W-:Y:S01]  /*4e70*/  UPRMT UR4, UR12, 0x654, UR9 ;  /* 0x000006540c047896 */ /* 0x008fe20008000009 */
[----:B------:R-:W-:Y:S02]  /*4e80*/  VOTEU.ALL UP0, P1 ;  /* 0x0000000000ff7886 */ /* 0x000fe40000800000 */
[----:B------:R-:W-:Y:S01]  /*4e90*/  UMOV UR12, UR36 ;  /* 0x00000024000c7c82 */ /* 0x000fe20008000000 */
[----:B------:R-:W-:Y:S06]  /*4ea0*/  UMOV UR36, UR26 ;  /* 0x0000001a00247c82 */ /* 0x000fec0008000000 */
[----:B------:R2:W-:Y:S01]  /*4eb0*/  @!UP0 UTMALDG.3D [UR8], [UR18], desc[UR20] ;  /* 0x00001408120085b4 */ /* 0x0005e20008011000 */
[----:B------:R4:W-:Y:S01]  /*4ec0*/  @!P1 SYNCS.ARRIVE.TRANS64.RED.A0TR RZ, [UR5+0x80], R7 ;  /* 0x00008007ffff99a7 */ /* 0x0009e20008300405 */
[----:B------:R-:W-:Y:S01]  /*4ed0*/  SYNCS.ARRIVE.TRANS64.RED.A1T0 RZ, [UR4], RZ ;  /* 0x000000ffffff79a7 */ /* 0x000fe20008100404 */
[----:B------:R-:W-:Y:S04]  /*4ee0*/  UIADD3 UR4, UPT, UPT, UR6, 0x1, URZ ;  /* 0x0000000106047890 */ /* 0x000fe8000fffe0ff */
[----:B------:R-:W-:Y:S04]  /*4ef0*/  UISETP.NE.AND UP0, UPT, UR4, 0x3, UPT ;  /* 0x000000030400788c */ /* 0x000fe8000bf05270 */
[----:B------:R-:W-:Y:S06]  /*4f00*/  USEL UR5, URZ, 0x1, UP0 ;  /* 0x00000001ff057887 */ /* 0x000fec0008000000 */
[----:B------:R-:W-:Y:S01]  /*4f10*/  LOP3.LUT R15, R15, UR5, RZ, 0x3c, !PT ;  /* 0x000000050f0f7c12 */ /* 0x000fe2000f8e3cff */
[----:B--2---:R-:W-:Y:S01]  /*4f20*/  USEL UR12, UR4, URZ, UP0 ;  /* 0x000000ff040c7287 */ /* 0x004fe20008000000 */
[----:B------:R-:W-:Y:S11]  /*4f30*/  BRA.U UP1, `(.L_x_88) ;  /* 0xfffffff101e87547 */ /* 0x000ff6000b83ffff */
[----:B------:R-:W-:Y:S01]  /*4f40*/  UIADD3 UR24, UPT, UPT, UR24, 0x98, URZ ;  /* 0x0000009818187890 */ /* 0x000fe2000fffe0ff */
[----:B------:R-:W-:-:S03]  /*4f50*/  SHF.L.U32 R3, R15, 0x1f, RZ ;  /* 0x0000001f0f037819 */ /* 0x000fc600000006ff */
[----:B------:R-:W-:-:S09]  /*4f60*/  ULEA UR4, UR12, UR24, 0x3 ;  /* 0x000000180c047291 */ /* 0x000fd2000f8e18ff */
[----:B------:R-:W2:Y:S02]  /*4f70*/  SYNCS.PHASECHK.TRANS64.TRYWAIT P0, [UR4], R3 ;  /* 0x00000003ff0075a7 */ /* 0x000ea40008001104 */
[----:B--2---:R-:W-:Y:S05]  /*4f80*/  @!P0 BRA `(.L_x_89) ;  /* 0x0000003800588947 */ /* 0x004fea0003800000 */
.L_x_169:
[----:B------:R-:W-:-:S04]  /*4f90*/  UIADD3 UR4, UPT, UPT, UR12, 0x1, URZ ;  /* 0x000000010c047890 */ /* 0x000fc8000fffe0ff */
[----:B------:R-:W-:-:S04]  /*4fa0*/  UISETP.NE.AND UP0, UPT, UR4, 0x3, UPT ;  /* 0x000000030400788c */ /* 0x000fc8000bf05270 */
[----:B------:R-:W-:Y:S02]  /*4fb0*/  USEL UR6, URZ, 0x1, UP0 ;  /* 0x00000001ff067887 */ /* 0x000fe40008000000 */
[----:B------:R-:W-:-:S04]  /*4fc0*/  USEL UR4, UR4, URZ, UP0 ;  /* 0x000000ff04047287 */ /* 0x000fc80008000000 */
[----:B------:R-:W-:Y:S01]  /*4fd0*/  ULEA UR5, UR4, UR24, 0x3 ;  /* 0x0000001804057291 */ /* 0x000fe2000f8e18ff */
[----:B------:R-:W-:-:S04]  /*4fe0*/  LOP3.LUT R15, R15, UR6, RZ, 0x3c, !PT ;  /* 0x000000060f0f7c12 */ /* 0x000fc8000f8e3cff */
[----:B--2---:R-:W-:-:S04]  /*4ff0*/  SHF.L.U32 R3, R15, 0x1f, RZ ;  /* 0x0000001f0f037819 */ /* 0x004fc800000006ff */
[----:B------:R-:W2:Y:S02]  /*5000*/  SYNCS.PHASECHK.TRANS64.TRYWAIT P0, [UR5], R3 ;  /* 0x00000003ff0075a7 */ /* 0x000ea40008001105 */
[----:B--2---:R-:W-:Y:S05]  /*5010*/  @!P0 BRA `(.L_x_90) ;  /* 0x00000038004c8947 */ /* 0x004fea0003800000 */
.L_x_171:
[----:B------:R-:W-:-:S04]  /*5020*/  UIADD3 UR4, UPT, UPT, UR4, 0x1, URZ ;  /* 0x0000000104047890 */ /* 0x000fc8000fffe0ff */
[----:B------:R-:W-:-:S04]  /*5030*/  UISETP.NE.AND UP0, UPT, UR4, 0x3, UPT ;  /* 0x000000030400788c */ /* 0x000fc8000bf05270 */
[----:B------:R-:W-:Y:S02]  /*5040*/  USEL UR5, URZ, 0x1, UP0 ;  /* 0x00000001ff057887 */ /* 0x000fe40008000000 */
[----:B------:R-:W-:-:S04]  /*5050*/  USEL UR4, UR4, URZ, UP0 ;  /* 0x000000ff04047287 */ /* 0x000fc80008000000 */
[----:B------:R-:W-:Y:S01]  /*5060*/  ULEA UR4, UR4, UR24, 0x3 ;  /* 0x0000001804047291 */ /* 0x000fe2000f8e18ff */
[----:B--2---:R-:W-:-:S04]  /*5070*/  LOP3.LUT R3, R15, UR5, RZ, 0x3c, !PT ;  /* 0x000000050f037c12 */ /* 0x004fc8000f8e3cff */
[----:B------:R-:W-:Y:S01]  /*5080*/  SHF.L.U32 R3, R3, 0x1f, RZ ;  /* 0x0000001f03037819 */ /* 0x000fe200000006ff */
[----:B------:R-:W-:-:S07]  /*5090*/  IMAD.U32 R0, RZ, RZ, UR4 ;  /* 0x00000004ff007e24 */ /* 0x000fce000f8e00ff */
.L_x_91:
[----:B--2---:R2:W3:Y:S02]  /*50a0*/  SYNCS.PHASECHK.TRANS64.TRYWAIT P0, [R0+URZ], R3 ;  /* 0x00000003000075a7 */ /* 0x0044e400080011ff */
[----:B---3--:R-:W-:Y:S05]  /*50b0*/  @!P0 NANOSLEEP.SYNCS 0x989680 ;  /* 0x009896800000895d */ /* 0x008fea0003900000 */
[----:B------:R-:W3:Y:S02]  /*50c0*/  @!P0 SYNCS.PHASECHK.TRANS64 P0, [R0+URZ], R3 ;  /* 0x00000003000085a7 */ /* 0x000ee400080010ff */
[----:B-1-3--:R-:W-:Y:S05]  /*50d0*/  @P0 EXIT ;  /* 0x000000000000094d */ /* 0x00afea0003800000 */
[----:B------:R-:W-:Y:S05]  /*50e0*/  BRA `(.L_x_91) ;  /* 0xfffffffc00ec7947 */ /* 0x000fea000383ffff */
.L_x_79:
[----:B------:R-:W-:-:S06]  /*50f0*/  UISETP.GE.AND UP0, UPT, UR22, 0x4, UPT ;  /* 0x000000041600788c */ /* 0x000fcc000bf06270 */
[----:B------:R-:W-:-:S13]  /*5100*/  PLOP3.LUT P0, PT, PT, PT, UP0, 0x80, 0x8 ;  /* 0x000000000008781c */ /* 0x000fda0003f0f008 */
[----:B------:R-:W-:Y:S05]  /*5110*/  @!P0 EXIT ;  /* 0x000000000000894d */ /* 0x000fea0003800000 */
[----:B------:R-:W1:Y:S08]  /*5120*/  S2UR UR4, SR_CgaCtaId ;  /* 0x00000000000479c3 */ /* 0x000e700000008800 */
[----:B------:R-:W-:Y:S01]  /*5130*/  BAR.SYNC.DEFER_BLOCKING 0x6, 0xa0 ;  /* 0x0182800000007b1d */ /* 0x000fe20000010000 */
[C---:B------:R-:W-:Y:S01]  /*5140*/  IMAD.SHL.U32 R3, R91.reuse, 0x20, RZ ;  /* 0x000000205b037824 */ /* 0x040fe200078e00ff */
[C---:B------:R-:W-:Y:S01]  /*5150*/  LOP3.LUT R92, R91.reuse, 0x2, RZ, 0xc0, !PT ;  /* 0x000000025b5c7812 */ /* 0x040fe200078ec0ff */
[C---:B------:R-:W-:Y:S01]  /*5160*/  IMAD.SHL.U32 R96, R91.reuse, 0x4, RZ ;  /* 0x000000045b607824 */ /* 0x040fe200078e00ff */
[C---:B------:R-:W-:Y:S01]  /*5170*/  LOP3.LUT R97, R91.reuse, 0x60, RZ, 0xc0, !PT ;  /* 0x000000605b617812 */ /* 0x040fe200078ec0ff */
[----:B------:R-:W-:Y:S01]  /*5180*/  IMAD.U32 R37, R91, 0x10000, RZ ;  /* 0x000100005b257824 */ /* 0x000fe200078e00ff */
[----:B------:R-:W-:-:S02]  /*5190*/  UMOV UR47, 0x400 ;  /* 0x00000400002f7882 */ /* 0x000fc40000000000 */
[----:B------:R-:W2:Y:S01]  /*51a0*/  LDC.64 R78, c[0x0][0x8b0] ;  /* 0x00022c00ff4e7b82 */ /* 0x000ea20000000a00 */
[----:B------:R-:W-:Y:S01]  /*51b0*/  LOP3.LUT R5, R3, 0xc0, RZ, 0xc0, !PT ;  /* 0x000000c003057812 */ /* 0x000fe200078ec0ff */
[----:B------:R-:W-:Y:S01]  /*51c0*/  HFMA2 R36, -RZ, RZ, 0, 0 ;  /* 0x00000000ff247431 */ /* 0x000fe200000001ff */
[----:B------:R-:W-:Y:S01]  /*51d0*/  LOP3.LUT R91, R91, 0x4, RZ, 0xc0, !PT ;  /* 0x000000045b5b7812 */ /* 0x000fe200078ec0ff */
[----:B------:R-:W-:Y:S01]  /*51e0*/  IMAD.MOV.U32 R94, RZ, RZ, RZ ;  /* 0x000000ffff5e7224 */ /* 0x000fe200078e00ff */
[----:B------:R-:W-:Y:S01]  /*51f0*/  LOP3.LUT R96, R5, 0x18, R96, 0xf8, !PT ;  /* 0x0000001805607812 */ /* 0x000fe200078ef860 */
[----:B------:R-:W-:Y:S01]  /*5200*/  IMAD.MOV.U32 R90, RZ, RZ, RZ ;  /* 0x000000ffff5a7224 */ /* 0x000fe200078e00ff */
[----:B------:R-:W-:Y:S01]  /*5210*/  LOP3.LUT R37, R37, 0x600000, RZ, 0xc0, !PT ;  /* 0x0060000025257812 */ /* 0x000fe200078ec0ff */
[----:B------:R-:W3:Y:S01]  /*5220*/  LDC.64 R76, c[0x0][0x8a8] ;  /* 0x00022a00ff4c7b82 */ /* 0x000ee20000000a00 */
[----:B------:R-:W-:Y:S01]  /*5230*/  IADD3 R95, PT, PT, -R91, 0x2, RZ ;  /* 0x000000025b5f7810 */ /* 0x000fe20007ffe1ff */
[----:B------:R-:W-:Y:S01]  /*5240*/  IMAD.MOV R92, RZ, RZ, -R92 ;  /* 0x000000ffff5c7224 */ /* 0x000fe200078e0a5c */
[----:B------:R-:W-:Y:S01]  /*5250*/  LOP3.LUT R96, R96, 0xf20, R3, 0xf8, !PT ;  /* 0x00000f2060607812 */ /* 0x000fe200078ef803 */
[----:B------:R-:W4:Y:S01]  /*5260*/  LDCU UR62, c[0x0][0x370] ;  /* 0x00006e00ff3e77ac */ /* 0x000f220008000800 */
[----:B------:R-:W-:Y:S01]  /*5270*/  MOV R93, RZ ;  /* 0x000000ff005d7202 */ /* 0x000fe20000000f00 */
[----:B------:R-:W-:Y:S01]  /*5280*/  IMAD.SHL.U32 R95, R95, 0x10, RZ ;  /* 0x000000105f5f7824 */ /* 0x000fe200078e00ff */
[----:B------:R-:W-:Y:S01]  /*5290*/  IADD3 R91, PT, PT, -R91, RZ, RZ ;  /* 0x000000ff5b5b7210 */ /* 0x000fe20007ffe1ff */
[----:B-1----:R-:W-:Y:S01]  /*52a0*/  ULEA UR47, UR4, UR47, 0x18 ;  /* 0x0000002f042f7291 */ /* 0x002fe2000f8ec0ff */
[----:B------:R-:W1:Y:S01]  /*52b0*/  LDCU.64 UR4, c[0x0][0x890] ;  /* 0x00011200ff0477ac */ /* 0x000e620008000a00 */
[----:B------:R-:W-:Y:S01]  /*52c0*/  UMOV UR54, 0x1 ;  /* 0x0000000100367882 */ /* 0x000fe20000000000 */
[----:B------:R-:W-:Y:S01]  /*52d0*/  UMOV UR46, URZ ;  /* 0x000000ff002e7c82 */ /* 0x000fe20008000000 */
[----:B------:R-:W2:Y:S05]  /*52e0*/  LDCU UR41, c[0x0][0xb0c] ;  /* 0x00016180ff2977ac */ /* 0x000eaa0008000800 */
[----:B------:R-:W4:Y:S01]  /*52f0*/  LDS R0, [UR47+0x170] ;  /* 0x0001702fff007984 */ /* 0x000f220008000800 */
[----:B------:R-:W2:Y:S01]  /*5300*/  LDCU UR39, c[0x0][0xb30] ;  /* 0x00016600ff2777ac */ /* 0x000ea20008000800 */
[----:B------:R-:W2:Y:S01]  /*5310*/  LDCU.64 UR60, c[0x0][0x888] ;  /* 0x00011100ff3c77ac */ /* 0x000ea20008000a00 */
[----:B-1----:R-:W-:Y:S01]  /*5320*/  IMAD.U32 R99, RZ, RZ, UR4 ;  /* 0x00000004ff637e24 */ /* 0x002fe2000f8e00ff */
[----:B------:R-:W-:Y:S01]  /*5330*/  UIADD3 UR4, UPT, UPT, UR47, 0x200, URZ ;  /* 0x000002002f047890 */ /* 0x000fe2000fffe0ff */
[----:B------:R-:W-:Y:S01]  /*5340*/  IMAD.U32 R98, RZ, RZ, UR5 ;  /* 0x00000005ff627e24 */ /* 0x000fe2000f8e00ff */
[----:B------:R-:W1:Y:S04]  /*5350*/  LDCU.64 UR42, c[0x0][0xb28] ;  /* 0x00016500ff2a77ac */ /* 0x000e680008000a00 */
[----:B------:R-:W-:Y:S01]  /*5360*/  LEA R96, R96, UR4, 0x1 ;  /* 0x0000000460607c11 */ /* 0x000fe2000f8e08ff */
[----:B------:R-:W1:Y:S01]  /*5370*/  LDCU.128 UR56, c[0x0][0xb10] ;  /* 0x00016200ff3877ac */ /* 0x000e620008000c00 */
[----:B------:R-:W1:Y:S01]  /*5380*/  LDCU UR55, c[0x0][0x374] ;  /* 0x00006e80ff3777ac */ /* 0x000e620008000800 */
[----:B------:R-:W-:Y:S01]  /*5390*/  UMOV UR53, URZ ;  /* 0x000000ff00357c82 */ /* 0x000fe20008000000 */
[----:B------:R-:W-:Y:S01]  /*53a0*/  UMOV UR52, URZ ;  /* 0x000000ff00347c82 */ /* 0x000fe20008000000 */
[----:B----4-:R-:W-:Y:S01]  /*53b0*/  IADD3 R37, PT, PT, R0, R37, RZ ;  /* 0x0000002500257210 */ /* 0x010fe20007ffe0ff */
[----:B-123--:R-:W-:-:S07]  /*53c0*/  IMAD.U32 R0, RZ, RZ, UR4 ;  /* 0x00000004ff007e24 */ /* 0x00efce000f8e00ff */
.L_x_122:
[C---:B------:R-:W-:Y:S02]  /*53d0*/  LEA R3, R90.reuse, UR47, 0x3 ;  /* 0x0000002f5a037c11 */ /* 0x040fe4000f8e18ff */
[----:B------:R-:W-:Y:S02]  /*53e0*/  SHF.L.U32 R0, R93, 0x1f, RZ ;  /* 0x0000001f5d007819 */ /* 0x000fe400000006ff */
[----:B------:R-:W-:Y:S02]  /*53f0*/  LEA R5, R90, UR47, 0x4 ;  /* 0x0000002f5a057c11 */ /* 0x000fe4000f8e20ff */
[----:B-1----:R-:W1:Y:S02]  /*5400*/  SYNCS.PHASECHK.TRANS64.TRYWAIT P0, [R3+URZ+0xc0], R0 ;  /* 0x0000c000030075a7 */ /* 0x002e6400080011ff */
[----:B-1----:R-:W-:Y:S05]  /*5410*/  @!P0 BRA `(.L_x_92) ;  /* 0x0000003400648947 */ /* 0x002fea0003800000 */
.L_x_172:
        /* <DEDUP_REMOVED lines=8> */
[----:B--2---:R-:W-:Y:S11]  /*54a0*/  LOP3.LUT P0, RZ, R6, 0x1, RZ, 0xc0, !PT ;  /* 0x0000000106ff7812 */ /* 0x004ff6000780c0ff */
[----:B------:R-:W-:Y:S02]  /*54b0*/  @!UPT UIADD3 URZ, UPT, UPT, URZ, URZ, URZ ;  /* 0x000000fffffff290 */ /* 0x000fe4000fffe0ff */
[----:B---3--:R-:W-:Y:S01]  /*54c0*/  VOTEU.ANY UP1, P0 ;  /* 0x0000000000ff7886 */ /* 0x008fe20000020100 */
[----:B------:R-:W-:Y:S01]  /*54d0*/  PLOP3.LUT P0, PT, PT, PT, UP1, 0x80, 0x8 ;  /* 0x000000000008781c */ /* 0x000fe20003f0f018 */
[----:B------:R-:W-:Y:S06]  /*54e0*/  UP2UR UR4, UPR, URZ, 0x2 ;  /* 0x00000002ff047883 */ /* 0x000fec0008000000 */
[----:B------:R-:W-:Y:S06]  /*54f0*/  IMAD.U32 R100, RZ, RZ, UR4 ;  /* 0x00000004ff647e24 */ /* 0x000fec000f8e00ff */
[----:B-1----:R-:W-:Y:S02]  /*5500*/  @P0 SHF.R.U32.HI R0, RZ, 0x10, R5 ;  /* 0x00000010ff000819 */ /* 0x002fe40000011605 */
        /* <DEDUP_REMOVED lines=12> */
[----:B------:R-:W2:Y:S01]  /*55d0*/  LDCU UR12, c[0x0][0xb20] ;  /* 0x00016400ff0c77ac */ /* 0x000ea20008000800 */
[----:B------:R-:W-:Y:S02]  /*55e0*/  UIMAD.WIDE.U32 UR4, UR55, UR59, URZ ;  /* 0x0000003b370472a5 */ /* 0x000fe4000f8e00ff */
[----:B------:R-:W-:Y:S02]  /*55f0*/  UIMAD.WIDE.U32 UR6, UR62, UR56, URZ ;  /* 0x000000383e0672a5 */ /* 0x000fe4000f8e00ff */
[----:B------:R-:W-:Y:S02]  /*5600*/  UISETP.NE.AND UP0, UPT, UR58, 0x1, UPT ;  /* 0x000000013a00788c */ /* 0x000fe4000bf05270 */
[----:B------:R-:W-:Y:S02]  /*5610*/  UIMAD.WIDE.U32 UR8, UR37, UR59, URZ ;  /* 0x0000003b250872a5 */ /* 0x000fe4000f8e00ff */
[----:B------:R-:W-:Y:S02]  /*5620*/  UIMAD.WIDE.U32 UR10, UR38, UR56, URZ ;  /* 0x00000038260a72a5 */ /* 0x000fe4000f8e00ff */
[----:B------:R-:W-:Y:S02]  /*5630*/  UISETP.NE.AND UP1, UPT, UR41, 0x1, UPT ;  /* 0x000000012900788c */ /* 0x000fe4000bf25270 */
[----:B------:R-:W-:Y:S01]  /*5640*/  UISETP.NE.AND UP2, UPT, UR40, 0x1, UPT ;  /* 0x000000012800788c */ /* 0x000fe2000bf45270 */
[----:B------:R-:W-:Y:S02]  /*5650*/  UMOV UR4, UR5 ;  /* 0x0000000500047c82 */ /* 0x000fe40008000000 */
[----:B--2---:R-:W-:Y:S03]  /*5660*/  USHF.R.U32.HI UR5, URZ, UR12, UR4 ;  /* 0x0000000cff057299 */ /* 0x004fe60008011604 */
[----:B------:R-:W-:Y:S02]  /*5670*/  UMOV UR4, UR7 ;  /* 0x0000000700047c82 */ /* 0x000fe40008000000 */
[----:B------:R-:W-:Y:S02]  /*5680*/  USHF.R.U32.HI UR7, URZ, UR57, UR4 ;  /* 0x00000039ff077299 */ /* 0x000fe40008011604 */
[----:B------:R-:W-:Y:S02]  /*5690*/  USEL UR4, UR55, UR5, !UP0 ;  /* 0x0000000537047287 */ /* 0x000fe4000c000000 */
[----:B------:R-:W-:Y:S01]  /*56a0*/  USEL UR7, UR62, UR7, !UP1 ;  /* 0x000000073e077287 */ /* 0x000fe2000c800000 */
[----:B------:R-:W-:Y:S01]  /*56b0*/  UMOV UR5, UR9 ;  /* 0x0000000900057c82 */ /* 0x000fe20008000000 */
[----:B------:R-:W-:Y:S02]  /*56c0*/  UIMAD.WIDE.U32 UR8, UR4, UR42, URZ ;  /* 0x0000002a040872a5 */ /* 0x000fe4000f8e00ff */
[----:B------:R-:W-:Y:S03]  /*56d0*/  USHF.R.U32.HI UR6, URZ, UR12, UR5 ;  /* 0x0000000cff067299 */ /* 0x000fe60008011605 */
[----:B------:R-:W-:Y:S01]  /*56e0*/  UMOV UR5, UR11 ;  /* 0x0000000b00057c82 */ /* 0x000fe20008000000 */
[----:B------:R-:W-:Y:S02]  /*56f0*/  UIMAD.WIDE.U32 UR10, UR7, UR42, URZ ;  /* 0x0000002a070a72a5 */ /* 0x000fe4000f8e00ff */
[----:B------:R-:W-:Y:S02]  /*5700*/  USHF.R.U32.HI UR12, URZ, UR57, UR5 ;  /* 0x00000039ff0c7299 */ /* 0x000fe40008011605 */
[----:B------:R-:W-:Y:S01]  /*5710*/  USEL UR6, UR37, UR6, !UP0 ;  /* 0x0000000625067287 */ /* 0x000fe2000c000000 */
[----:B------:R-:W-:Y:S02]  /*5720*/  UMOV UR5, UR9 ;  /* 0x0000000900057c82 */ /* 0x000fe40008000000 */
[----:B------:R-:W-:Y:S01]  /*5730*/  UMOV UR10, UR11 ;  /* 0x0000000b000a7c82 */ /* 0x000fe20008000000 */
[----:B------:R-:W-:Y:S02]  /*5740*/  @UP2 USHF.R.U32.HI UR4, URZ, UR43, UR5 ;  /* 0x0000002bff042299 */ /* 0x000fe40008011605 */
[----:B------:R-:W-:Y:S02]  /*5750*/  @UP2 USHF.R.U32.HI UR7, URZ, UR43, UR10 ;  /* 0x0000002bff072299 */ /* 0x000fe4000801160a */
[----:B------:R-:W-:Y:S02]  /*5760*/  UIMAD UR4, UR40, UR4, URZ ;  /* 0x00000004280472a4 */ /* 0x000fe4000f8e02ff */
[----:B------:R-:W-:Y:S02]  /*5770*/  UIMAD.WIDE.U32 UR10, UR6, UR42, URZ ;  /* 0x0000002a060a72a5 */ /* 0x000fe4000f8e00ff */
[----:B------:R-:W-:Y:S02]  /*5780*/  USEL UR5, UR38, UR12, !UP1 ;  /* 0x0000000c26057287 */ /* 0x000fe4000c800000 */
[----:B------:R-:W-:Y:S02]  /*5790*/  UIMAD UR8, UR40, UR7, URZ ;  /* 0x00000007280872a4 */ /* 0x000fe4000f8e02ff */
[----:B------:R-:W-:Y:S03]  /*57a0*/  UISETP.GE.AND UP0, UPT, UR6, UR4, UPT ;  /* 0x000000040600728c */ /* 0x000fe6000bf06270 */
[----:B------:R-:W-:Y:S01]  /*57b0*/  UMOV UR4, UR11 ;  /* 0x0000000b00047c82 */ /* 0x000fe20008000000 */
[----:B------:R-:W-:Y:S02]  /*57c0*/  UISETP.GE.OR UP0, UPT, UR5, UR8, UP0 ;  /* 0x000000080500728c */ /* 0x000fe40008706670 */
[----:B------:R-:W-:Y:S02]  /*57d0*/  USHF.R.U32.HI UR4, URZ, UR43, UR4 ;  /* 0x0000002bff047299 */ /* 0x000fe40008011604 */
[----:B------:R-:W-:Y:S02]  /*57e0*/  UIMAD.WIDE.U32 UR8, UR5, UR42, URZ ;  /* 0x0000002a050872a5 */ /* 0x000fe4000f8e00ff */
[----:B------:R-:W-:Y:S02]  /*57f0*/  USEL UR11, UR6, UR4, !UP2 ;  /* 0x00000004060b7287 */ /* 0x000fe4000d000000 */
[----:B------:R-:W-:Y:S02]  /*5800*/  UIADD3 UR8, UPT, UPT, -UR5, URZ, URZ ;  /* 0x000000ff05087290 */ /* 0x000fe4000fffe1ff */
[----:B------:R-:W-:Y:S01]  /*5810*/  UIADD3 UR10, UPT, UPT, -UR11, URZ, URZ ;  /* 0x000000ff0b0a7290 */ /* 0x000fe2000fffe1ff */
[----:B------:R-:W-:Y:S01]  /*5820*/  @!UP0 UMOV UR4, UR9 ;  /* 0x0000000900048c82 */ /* 0x000fe20008000000 */
[----:B------:R-:W-:Y:S02]  /*5830*/  UIADD3 UR9, UPT, UPT, -UR6, URZ, URZ ;  /* 0x000000ff06097290 */ /* 0x000fe4000fffe1ff */
[----:B------:R-:W-:Y:S02]  /*5840*/  @!UP0 USHF.R.U32.HI UR4, URZ, UR43, UR4 ;  /* 0x0000002bff048299 */ /* 0x000fe40008011604 */
[----:B------:R-:W-:Y:S02]  /*5850*/  UIMAD UR10, UR40, UR10, UR6 ;  /* 0x0000000a280a72a4 */ /* 0x000fe4000f8e0206 */
[----:B------:R-:W-:Y:S04]  /*5860*/  @!UP0 USEL UR4, UR5, UR4, !UP2 ;  /* 0x0000000405048287 */ /* 0x000fe8000d000000 */
[----:B------:R-:W-:Y:S02]  /*5870*/  @!UP0 UIMAD UR10, UR7, UR10, UR4 ;  /* 0x0000000a070a82a4 */ /* 0x000fe4000f8e0204 */
[----:B------:R-:W-:Y:S02]  /*5880*/  @!UP0 UIADD3 UR11, UPT, UPT, UR11, -UR4, URZ ;  /* 0x800000040b0b8290 */ /* 0x000fe4000fffe0ff */
[----:B------:R-:W-:Y:S02]  /*5890*/  UIMAD UR7, UR41, UR8, UR38 ;  /* 0x00000008290772a4 */ /* 0x000fe4000f8e0226 */
[----:B------:R-:W-:Y:S02]  /*58a0*/  @!UP0 UIMAD UR6, UR11, UR40, UR5 ;  /* 0x000000280b0682a4 */ /* 0x000fe4000f8e0205 */
[----:B------:R-:W-:Y:S01]  /*58b0*/  UIMAD UR4, UR58, UR9, UR37 ;  /* 0x000000093a0472a4 */ /* 0x000fe2000f8e0225 */
[----:B------:R-:W-:Y:S02]  /*58c0*/  @!UP0 UMOV UR5, UR10 ;  /* 0x0000000a00058c82 */ /* 0x000fe40008000000 */
[----:B------:R-:W-:Y:S02]  /*58d0*/  UIMAD UR38, UR5, UR41, UR7 ;  /* 0x00000029052672a4 */ /* 0x000fe4000f8e0207 */
[----:B------:R-:W-:Y:S11]  /*58e0*/  UIMAD UR37, UR6, UR58, UR4 ;  /* 0x0000003a062572a4 */ /* 0x000ff6000f8e0204 */
[----:B------:R-:W-:Y:S01]  /*58f0*/  @!UPT UIADD3 URZ, UPT, UPT, URZ, URZ, URZ ;  /* 0x000000fffffff290 */ /* 0x000fe2000fffe0ff */
.L_x_93:
[----:B------:R-:W-:Y:S01]  /*5900*/  UISETP.NE.AND UP0, UPT, UR39, 0x1, UPT ;  /* 0x000000012700788c */ /* 0x000fe2000bf05270 */
[----:B------:R-:W-:Y:S01]  /*5910*/  IADD3 R90, PT, PT, R90, 0x1, RZ ;  /* 0x000000015a5a7810 */ /* 0x000fe20007ffe0ff */
[----:B------:R-:W-:Y:S02]  /*5920*/  UIADD3 UR11, UPT, UPT, UR47, 0x200, URZ ;  /* 0x000002002f0b7890 */ /* 0x000fe4000fffe0ff */
[----:B------:R-:W-:Y:S02]  /*5930*/  USHF.L.U32 UR50, UR25, 0x7, URZ ;  /* 0x0000000719327899 */ /* 0x000fe400080006ff */
[----:B------:R-:W-:Y:S05]  /*5940*/  USHF.L.U32 UR49, UR30, 0x6, URZ ;  /* 0x000000061e317899 */ /* 0x000fea00080006ff */
[----:B------:R-:W2:Y:S01]  /*5950*/  @!UP0 LDCU.128 UR12, c[0x0][0xb10] ;  /* 0x00016200ff0c87ac */ /* 0x000ea20008000c00 */
[----:B------:R-:W3:Y:S01]  /*5960*/  @!UP0 LDCU UR5, c[0x0][0xb0c] ;  /* 0x00016180ff0587ac */ /* 0x000ee20008000800 */
[----:B------:R-:W4:Y:S01]  /*5970*/  @!UP0 LDCU UR10, c[0x0][0xb20] ;  /* 0x00016400ff0a87ac */ /* 0x000f220008000800 */
[----:B--2---:R-:W-:Y:S02]  /*5980*/  UIMAD.WIDE.U32 UR8, UR38, UR12, URZ ;  /* 0x0000000c260872a5 */ /* 0x004fe4000f8e00ff */
[----:B------:R-:W-:Y:S02]  /*5990*/  UIMAD.WIDE.U32 UR6, UR37, UR15, URZ ;  /* 0x0000000f250672a5 */ /* 0x000fe4000f8e00ff */
[----:B------:R-:W-:Y:S03]  /*59a0*/  @!UP0 UISETP.NE.AND UP1, UPT, UR14, 0x1, UPT ;  /* 0x000000010e00888c */ /* 0x000fe6000bf25270 */
[----:B------:R-:W-:Y:S01]  /*59b0*/  @!UP0 UMOV UR4, UR9 ;  /* 0x0000000900048c82 */ /* 0x000fe20008000000 */
[----:B---3--:R-:W-:Y:S02]  /*59c0*/  @!UP0 UISETP.NE.AND UP2, UPT, UR5, 0x1, UPT ;  /* 0x000000010500888c */ /* 0x008fe4000bf45270 */
[----:B------:R-:W-:Y:S01]  /*59d0*/  @!UP0 USHF.R.U32.HI UR4, URZ, UR13, UR4 ;  /* 0x0000000dff048299 */ /* 0x000fe20008011604 */
[----:B------:R-:W-:Y:S02]  /*59e0*/  @!UP0 UMOV UR6, UR7 ;  /* 0x0000000700068c82 */ /* 0x000fe40008000000 */
[----:B----4-:R-:W-:Y:S02]  /*59f0*/  @!UP0 USHF.R.U32.HI UR6, URZ, UR10, UR6 ;  /* 0x0000000aff068299 */ /* 0x010fe40008011606 */
[----:B------:R-:W-:Y:S02]  /*5a00*/  @!UP0 USEL UR7, UR38, UR4, !UP2 ;  /* 0x0000000426078287 */ /* 0x000fe4000d000000 */
[----:B------:R-:W-:Y:S04]  /*5a10*/  @!UP0 USEL UR6, UR37, UR6, !UP1 ;  /* 0x0000000625068287 */ /* 0x000fe8000c800000 */
[----:B------:R-:W-:Y:S02]  /*5a20*/  @!UP0 UIADD3 UR4, UPT, UPT, -UR7, UR6, URZ ;  /* 0x0000000607048290 */ /* 0x000fe4000fffe1ff */
[----:B------:R-:W-:Y:S02]  /*5a30*/  @!UP0 UIADD3 UR6, UPT, UPT, UR7, -UR6, URZ ;  /* 0x8000000607068290 */ /* 0x000fe4000fffe0ff */
[----:B------:R-:W-:Y:S02]  /*5a40*/  @!UP0 UIMAD UR38, UR4, UR5, UR38 ;  /* 0x00000005042682a4 */ /* 0x000fe4000f8e0226 */
[----:B------:R-:W-:Y:S02]  /*5a50*/  @!UP0 UIMAD UR37, UR6, UR14, UR37 ;  /* 0x0000000e062582a4 */ /* 0x000fe4000f8e0225 */
[----:B------:R-:W-:Y:S09]  /*5a60*/  ULOP3.LUT UP0, URZ, UR11, 0x1b0, URZ, 0xc0, !UPT ;  /* 0x000001b00bff7892 */ /* 0x000ff2000f80c0ff */
[----:B------:R-:W-:Y:S05]  /*5a70*/  BRA.U !UP0, `(.L_x_94) ;  /* 0x00000001087c7547 */ /* 0x000fea000b800000 */
[----:B------:R-:W2:Y:S01]  /*5a80*/  LDCU.64 UR8, c[0x4][0x80] ;  /* 0x01001000ff0877ac */ /* 0x000ea20008000a00 */
[----:B------:R-:W-:Y:S01]  /*5a90*/  MOV R2, 0x0 ;  /* 0x0000000000027802 */ /* 0x000fe20000000f00 */
[----:B------:R-:W-:Y:S02]  /*5aa0*/  HFMA2 R12, -RZ, RZ, 0, 5.9604644775390625e-08 ;  /* 0x00000001ff0c7431 */ /* 0x000fe400000001ff */
[----:B------:R-:W-:Y:S01]  /*5ab0*/  IMAD.MOV.U32 R8, RZ, RZ, 0x70 ;  /* 0x00000070ff087424 */ /* 0x000fe200078e00ff */
[----:B------:R3:W4:Y:S01]  /*5ac0*/  LDC.64 R14, c[0x4][R2] ;  /* 0x01000000020e7b82 */ /* 0x0007220000000a00 */
[----:B------:R-:W1:Y:S01]  /*5ad0*/  LDCU.64 UR6, c[0x4][0x88] ;  /* 0x01001100ff0677ac */ /* 0x000e620008000a00 */
[----:B------:R-:W-:Y:S01]  /*5ae0*/  IMAD.MOV.U32 R13, RZ, RZ, RZ ;  /* 0x000000ffff0d7224 */ /* 0x000fe200078e00ff */
[----:B------:R-:W1:Y:S01]  /*5af0*/  LDCU.64 UR4, c[0x4][0x8] ;  /* 0x01000100ff0477ac */ /* 0x000e620008000a00 */
[----:B--2---:R-:W-:Y:S01]  /*5b00*/  MOV R5, UR9 ;  /* 0x0000000900057c02 */ /* 0x004fe20008000f00 */
[----:B------:R-:W-:Y:S01]  /*5b10*/  IMAD.U32 R4, RZ, RZ, UR8 ;  /* 0x00000008ff047e24 */ /* 0x000fe2000f8e00ff */
[----:B-1----:R-:W-:Y:S01]  /*5b20*/  MOV R7, UR7 ;  /* 0x0000000700077c02 */ /* 0x002fe20008000f00 */
[----:B------:R-:W-:Y:S01]  /*5b30*/  IMAD.U32 R6, RZ, RZ, UR6 ;  /* 0x00000006ff067e24 */ /* 0x000fe2000f8e00ff */
[----:B------:R-:W-:Y:S01]  /*5b40*/  MOV R11, UR5 ;  /* 0x00000005000b7c02 */ /* 0x000fe20008000f00 */
[----:B------:R-:W-:Y:S02]  /*5b50*/  IMAD.U32 R10, RZ, RZ, UR4 ;  /* 0x00000004ff0a7e24 */ /* 0x000fe4000f8e00ff */
[----:B------:R-:W-:Y:S07]  /*5b60*/  LEPC R20, `(.L_x_95) ;  /* 0x000000001014794e */ /* 0x000fee0000000000 */
[----:B---345:R-:W-:Y:S05]  /*5b70*/  CALL.ABS.NOINC R14 ;  /* 0x000000000e007343 */ /* 0x038fea0003c00000 */
.L_x_95:
[----:B------:R-:W1:Y:S01]  /*5b80*/  LDCU.64 UR8, c[0x4][0x80] ;  /* 0x01001000ff0877ac */ /* 0x000e620008000a00 */
[----:B------:R-:W2:Y:S01]  /*5b90*/  LDC.64 R2, c[0x4][R2] ;  /* 0x0100000002027b82 */ /* 0x000ea20000000a00 */
[----:B------:R-:W-:Y:S02]  /*5ba0*/  HFMA2 R12, -RZ, RZ, 0, 5.9604644775390625e-08 ;  /* 0x00000001ff0c7431 */ /* 0x000fe400000001ff */
[----:B------:R-:W-:Y:S02]  /*5bb0*/  IMAD.MOV.U32 R8, RZ, RZ, 0x70 ;  /* 0x00000070ff087424 */ /* 0x000fe400078e00ff */
[----:B------:R-:W-:Y:S01]  /*5bc0*/  IMAD.MOV.U32 R13, RZ, RZ, RZ ;  /* 0x000000ffff0d7224 */ /* 0x000fe200078e00ff */
[----:B------:R-:W3:Y:S01]  /*5bd0*/  LDCU.64 UR6, c[0x4][0x88] ;  /* 0x01001100ff0677ac */ /* 0x000ee20008000a00 */
[----:B------:R-:W4:Y:S01]  /*5be0*/  LDCU.64 UR4, c[0x4][0x8] ;  /* 0x01000100ff0477ac */ /* 0x000f220008000a00 */
[----:B-1----:R-:W-:Y:S02]  /*5bf0*/  MOV R4, UR8 ;  /* 0x0000000800047c02 */ /* 0x002fe40008000f00 */
[----:B------:R-:W-:Y:S02]  /*5c00*/  MOV R5, UR9 ;  /* 0x0000000900057c02 */ /* 0x000fe40008000f00 */
[----:B---3--:R-:W-:Y:S01]  /*5c10*/  MOV R7, UR7 ;  /* 0x0000000700077c02 */ /* 0x008fe20008000f00 */
[----:B------:R-:W-:Y:S01]  /*5c20*/  IMAD.U32 R6, RZ, RZ, UR6 ;  /* 0x00000006ff067e24 */ /* 0x000fe2000f8e00ff */
[----:B----4-:R-:W-:Y:S01]  /*5c30*/  MOV R11, UR5 ;  /* 0x00000005000b7c02 */ /* 0x010fe20008000f00 */
[----:B------:R-:W-:Y:S02]  /*5c40*/  IMAD.U32 R10, RZ, RZ, UR4 ;  /* 0x00000004ff0a7e24 */ /* 0x000fe4000f8e00ff */
[----:B------:R-:W-:Y:S07]  /*5c50*/  LEPC R20, `(.L_x_94) ;  /* 0x000000001014794e */ /* 0x000fee0000000000 */
[----:B--2---:R-:W-:Y:S05]  /*5c60*/  CALL.ABS.NOINC R2 ;  /* 0x0000000002007343 */ /* 0x004fea0003c00000 */
.L_x_94:
[----:B------:R-:W-:Y:S02]  /*5c70*/  R2UR UR6, R88 ;  /* 0x00000000580672ca */ /* 0x000fe400000e0000 */
[----:B------:R-:W-:Y:S02]  /*5c80*/  R2UR UR5, R99 ;  /* 0x00000000630572ca */ /* 0x000fe400000e0000 */
[----:B------:R-:W-:Y:S02]  /*5c90*/  R2UR UR4, R98 ;  /* 0x00000000620472ca */ /* 0x000fe400000e0000 */
[----:B------:R-:W-:Y:S02]  /*5ca0*/  ISETP.NE.U32.AND P4, PT, R78, RZ, PT ;  /* 0x000000ff4e00720c */ /* 0x000fe40003f85070 */
[----:B------:R-:W-:Y:S02]  /*5cb0*/  ISETP.NE.U32.AND P2, PT, RZ, UR60, PT ;  /* 0x0000003cff007c0c */ /* 0x000fe4000bf45070 */
[----:B------:R-:W-:Y:S02]  /*5cc0*/  ISETP.NE.AND.EX P4, PT, R79, RZ, PT, P4 ;  /* 0x000000ff4f00720c */ /* 0x000fe40003f85340 */
[----:B------:R-:W-:Y:S01]  /*5cd0*/  ISETP.NE.AND.EX P2, PT, RZ, UR61, PT, P2 ;  /* 0x0000003dff007c0c */ /* 0x000fe2000bf45320 */
[----:B------:R-:W-:Y:S02]  /*5ce0*/  UISETP.NE.AND UP2, UPT, UR6, URZ, UPT ;  /* 0x000000ff0600728c */ /* 0x000fe4000bf45270 */
[----:B------:R-:W-:Y:S04]  /*5cf0*/  UISETP.NE.U32.AND UP0, UPT, UR5, URZ, UPT ;  /* 0x000000ff0500728c */ /* 0x000fe8000bf05070 */
[----:B------:R-:W-:Y:S01]  /*5d00*/  UISETP.NE.AND.EX UP1, UPT, UR4, URZ, UPT, UP0 ;  /* 0x000000ff0400728c */ /* 0x000fe2000bf25300 */
[----:B------:R-:W-:Y:S01]  /*5d10*/  PLOP3.LUT P1, PT, PT, PT, UP2, 0x80, 0x8 ;  /* 0x000000000008781c */ /* 0x000fe20003f2f028 */
[----:B------:R-:W-:Y:S03]  /*5d20*/  UPLOP3.LUT UP0, UPT, UPT, UPT, UPT, 0x40, 0x4 ;  /* 0x000000000004789c */ /* 0x000fe60003f0e870 */
[----:B------:R-:W-:Y:S06]  /*5d30*/  @UP2 UPLOP3.LUT UP0, UPT, UPT, UPT, UP1, 0x80, 0x8 ;  /* 0x000000000008289c */ /* 0x000fec0003f0f010 */
[----:B------:R-:W-:Y:S01]  /*5d40*/  PLOP3.LUT P0, PT, PT, PT, UP0, 0x80, 0x8 ;  /* 0x000000000008781c */ /* 0x000fe20003f0f008 */
[----:B------:R-:W-:Y:S01]  /*5d50*/  @!UPT UIADD3 URZ, UPT, UPT, URZ, URZ, URZ ;  /* 0x000000fffffff290 */ /* 0x000fe2000fffe0ff */
[----:B------:R-:W-:Y:S11]  /*5d60*/  BRA.U !UP1, `(.L_x_96) ;  /* 0x0000000109407547 */ /* 0x000ff6000b800000 */
[----:B------:R-:W-:Y:S01]  /*5d70*/  UISETP.NE.U32.AND UP0, UPT, UR60, URZ, UPT ;  /* 0x000000ff3c00728c */ /* 0x000fe2000bf05070 */
[----:B------:R-:W-:Y:S01]  /*5d80*/  R2UR UR6, R99 ;  /* 0x00000000630672ca */ /* 0x000fe200000e0000 */
[----:B------:R-:W2:Y:S01]  /*5d90*/  LDCU.64 UR8, c[0x0][0x358] ;  /* 0x00006b00ff0877ac */ /* 0x000ea20008000a00 */
[----:B------:R-:W-:Y:S02]  /*5da0*/  HFMA2 R84, -RZ, RZ, 0, 5.9604644775390625e-08 ;  /* 0x00000001ff547431 */ /* 0x000fe400000001ff */
[----:B-1----:R-:W-:Y:S01]  /*5db0*/  IMAD.MOV.U32 R0, RZ, RZ, 0x1 ;  /* 0x00000001ff007424 */ /* 0x002fe200078e00ff */
[----:B------:R-:W-:Y:S06]  /*5dc0*/  UISETP.NE.AND.EX UP0, UPT, UR61, URZ, UPT, UP0 ;  /* 0x000000ff3d00728c */ /* 0x000fec000bf05300 */
[----:B------:R-:W-:Y:S05]  /*5dd0*/  PLOP3.LUT P3, PT, PT, PT, UP0, 0x80, 0x8 ;  /* 0x000000000008781c */ /* 0x000fea0003f6f008 */
[----:B------:R-:W1:Y:S01]  /*5de0*/  @UP0 LDCU.64 UR4, c[0x0][0x888] ;  /* 0x00011100ff0407ac */ /* 0x000e620008000a00 */
[----:B------:R-:W-:Y:S07]  /*5df0*/  @UP0 UIMAD UR6, UR36, UR6, URZ ;  /* 0x00000006240602a4 */ /* 0x000fee000f8e02ff */
[----:B------:R-:W-:Y:S01]  /*5e00*/  @!P3 PRMT R84, R0, 0x7610, R84 ;  /* 0x000076100054b816 */ /* 0x000fe20000000054 */
[----:B-1----:R-:W-:Y:S06]  /*5e10*/  @UP0 UIMAD.WIDE UR4, UR6, 0x4, UR4 ;  /* 0x00000004060408a5 */ /* 0x002fec000f8e0204 */
[----:B------:R-:W-:Y:S02]  /*5e20*/  IMAD.U32 R2, RZ, RZ, UR4 ;  /* 0x00000004ff027e24 */ /* 0x000fe4000f8e00ff */
[----:B------:R-:W-:Y:S03]  /*5e30*/  IMAD.U32 R3, RZ, RZ, UR5 ;  /* 0x00000005ff037e24 */ /* 0x000fe6000f8e00ff */
[----:B------:R-:W1:Y:S02]  /*5e40*/  @!UP0 LDCU UR4, c[0x0][0x880] ;  /* 0x00011000ff0487ac */ /* 0x000e640008000800 */
[----:B--2--5:R2:W5:Y:S02]  /*5e50*/  @P3 LDG.E R41, desc[UR8][R2.64] ;  /* 0x0000000802293981 */ /* 0x024564000c1e1900 */
[----:B-12---:R-:W-:Y:S02]  /*5e60*/  @!P3 MOV R41, UR4 ;  /* 0x000000040029bc02 */ /* 0x006fe40008000f00 */
.L_x_96:
[----:B------:R-:W-:Y:S05]  /*5e70*/  @!P4 BRA `(.L_x_97) ;  /* 0x000000000024c947 */ /* 0x000fea0003800000 */
[----:B------:R-:W-:Y:S01]  /*5e80*/  ISETP.NE.U32.AND P3, PT, R76, RZ, PT ;  /* 0x000000ff4c00720c */ /* 0x000fe20003f65070 */
[----:B------:R-:W2:Y:S03]  /*5e90*/  LDCU.64 UR4, c[0x0][0x358] ;  /* 0x00006b00ff0477ac */ /* 0x000ea60008000a00 */
[----:B------:R-:W-:Y:S11]  /*5ea0*/  ISETP.NE.AND.EX P3, PT, R77, RZ, PT, P3 ;  /* 0x000000ff4d00720c */ /* 0x000ff60003f65330 */
[----:B------:R-:W-:Y:S02]  /*5eb0*/  @!UPT UIADD3 URZ, UPT, UPT, URZ, URZ, URZ ;  /* 0x000000fffffff290 */ /* 0x000fe4000fffe0ff */
[----:B------:R-:W3:Y:S01]  /*5ec0*/  @P3 LDC.64 R2, c[0x0][0x8a8] ;  /* 0x00022a00ff023b82 */ /* 0x000ee20000000a00 */
[----:B-1----:R-:W-:Y:S04]  /*5ed0*/  @P3 IMAD R0, R78, UR36, RZ ;  /* 0x000000244e003c24 */ /* 0x002fe8000f8e02ff */
[----:B---3--:R-:W-:Y:S05]  /*5ee0*/  @P3 IMAD.WIDE R2, R0, 0x4, R2 ;  /* 0x0000000400023825 */ /* 0x008fea00078e0202 */
[----:B--2--5:R2:W5:Y:S02]  /*5ef0*/  @P3 LDG.E R38, desc[UR4][R2.64] ;  /* 0x0000000402263981 */ /* 0x024564000c1e1900 */
[----:B--2---:R-:W3:Y:S02]  /*5f00*/  @!P3 LDC R38, c[0x0][0x8a0] ;  /* 0x00022800ff26bb82 */ /* 0x004ee40000000800 */
.L_x_97:
[----:B-----5:R-:W-:Y:S01]  /*5f10*/  FSETP.NEU.AND P3, PT, R41, RZ, PT ;  /* 0x000000ff2900720b */ /* 0x020fe20003f6d000 */
[----:B------:R-:W-:Y:S01]  /*5f20*/  ULOP3.LUT UR4, UR54, 0x1, URZ, 0x3c, !UPT ;  /* 0x0000000136047892 */ /* 0x000fe2000f8e3cff */
[----:B------:R-:W-:Y:S01]  /*5f30*/  SEL R5, RZ, 0xffffffff, P2 ;  /* 0xffffffffff057807 */ /* 0x000fe20001000000 */
[----:B------:R-:W-:Y:S01]  /*5f40*/  IMAD.U32 R103, RZ, RZ, UR46 ;  /* 0x0000002eff677e24 */ /* 0x000fe2000f8e00ff */
[----:B------:R-:W-:Y:S01]  /*5f50*/  @P1 LOP3.LUT P2, RZ, R84, 0xff, RZ, 0xc0, !PT ;  /* 0x000000ff54ff1812 */ /* 0x000fe2000784c0ff */
[----:B------:R-:W-:Y:S01]  /*5f60*/  IMAD.SHL.U32 R81, R92, 0x10, RZ ;  /* 0x000000105c517824 */ /* 0x000fe200078e00ff */
[----:B------:R-:W-:Y:S01]  /*5f70*/  @P1 SEL R2, RZ, 0xffffffff, P3 ;  /* 0xffffffffff021807 */ /* 0x000fe20001800000 */
[----:B------:R-:W-:Y:S01]  /*5f80*/  IMAD.U32 R110, RZ, RZ, UR4 ;  /* 0x00000004ff6e7e24 */ /* 0x000fe2000f8e00ff */
[----:B------:R-:W-:Y:S01]  /*5f90*/  LEA R102, R36, UR47, 0x3 ;  /* 0x0000002f24667c11 */ /* 0x000fe2000f8e18ff */
[----:B------:R-:W-:Y:S01]  /*5fa0*/  IMAD.SHL.U32 R103, R103, 0x2000, RZ ;  /* 0x0000200067677824 */ /* 0x000fe200078e00ff */
[----:B------:R-:W-:Y:S01]  /*5fb0*/  @P0 SEL R2, R5, R2, !P2 ;  /* 0x0000000205020207 */ /* 0x000fe20005000000 */
[----:B------:R-:W-:Y:S01]  /*5fc0*/  IMAD.SHL.U32 R80, R91, 0x10, RZ ;  /* 0x000000105b507824 */ /* 0x000fe200078e00ff */
[----:B------:R-:W-:Y:S01]  /*5fd0*/  SHF.L.U32 R3, R94, 0x1f, RZ ;  /* 0x0000001f5e037819 */ /* 0x000fe200000006ff */
[----:B------:R-:W-:Y:S01]  /*5fe0*/  IMAD.IADD R83, R96, 0x1, R103 ;  /* 0x0000000160537824 */ /* 0x000fe200078e0267 */
[----:B------:R-:W-:Y:S01]  /*5ff0*/  @P1 LOP3.LUT R2, R2, 0x1, RZ, 0xc0, !PT ;  /* 0x0000000102021812 */ /* 0x000fe200078ec0ff */
[----:B------:R-:W-:Y:S01]  /*6000*/  BSSY B1, `(.L_x_98) ;  /* 0x0000039000017945 */ /* 0x000fe20003800000 */
[----:B------:R-:W-:Y:S01]  /*6010*/  PLOP3.LUT P2, PT, PT, PT, UP1, 0x80, 0x8 ;  /* 0x000000000008781c */ /* 0x000fe20003f4f018 */
[----:B------:R-:W-:Y:S01]  /*6020*/  IMAD.IADD R82, R83, 0x1, R81 ;  /* 0x0000000153527824 */ /* 0x000fe200078e0251 */
[----:B------:R-:W-:Y:S01]  /*6030*/  ISETP.NE.U32.OR P5, PT, R2, 0x1, !P1 ;  /* 0x000000010200780c */ /* 0x000fe20004fa5470 */
[----:B------:R-:W-:Y:S01]  /*6040*/  IMAD.U32 R2, RZ, RZ, UR46 ;  /* 0x0000002eff027e24 */ /* 0x000fe2000f8e00ff */
[----:B------:R-:W-:Y:S01]  /*6050*/  LOP3.LUT P4, R89, R84, 0xff, RZ, 0xc0, !PT ;  /* 0x000000ff54597812 */ /* 0x000fe2000788c0ff */
[----:B------:R-:W-:Y:S01]  /*6060*/  IMAD.MOV.U32 R108, RZ, RZ, 0x1 ;  /* 0x00000001ff6c7424 */ /* 0x000fe200078e00ff */
[----:B------:R-:W-:Y:S01]  /*6070*/  P2R R101, PR, RZ, 0x20 ;  /* 0x00000020ff657803 */ /* 0x000fe20000000000 */
[----:B------:R-:W-:Y:S01]  /*6080*/  IMAD R39, R36, 0x40, R37 ;  /* 0x0000004024277824 */ /* 0x000fe200078e0225 */
[----:B-1----:R-:W-:Y:S01]  /*6090*/  LEA R0, R2, UR47, 0x3 ;  /* 0x0000002f02007c11 */ /* 0x002fe2000f8e18ff */
[----:B------:R-:W-:Y:S01]  /*60a0*/  IMAD.U32 R109, RZ, RZ, UR46 ;  /* 0x0000002eff6d7e24 */ /* 0x000fe2000f8e00ff */
[----:B------:R-:W-:Y:S02]  /*60b0*/  SEL R2, RZ, 0xffffffff, P3 ;  /* 0xffffffffff027807 */ /* 0x000fe40001800000 */
[----:B------:R-:W-:Y:S02]  /*60c0*/  CS2R R74, SRZ ;  /* 0x00000000004a7805 */ /* 0x000fe4000001ff00 */
[----:B------:R-:W-:Y:S02]  /*60d0*/  CS2R R72, SRZ ;  /* 0x0000000000487805 */ /* 0x000fe4000001ff00 */
[----:B------:R-:W-:Y:S02]  /*60e0*/  CS2R R66, SRZ ;  /* 0x0000000000427805 */ /* 0x000fe4000001ff00 */
[----:B------:R-:W-:Y:S02]  /*60f0*/  @P2 SEL R2, R5, R2, !P4 ;  /* 0x0000000205022207 */ /* 0x000fe40006000000 */
[----:B------:R-:W-:Y:S02]  /*6100*/  CS2R R64, SRZ ;  /* 0x0000000000407805 */ /* 0x000fe4000001ff00 */
[----:B------:R-:W-:Y:S02]  /*6110*/  @P5 SHF.L.U32 R7, R110, 0x1f, RZ ;  /* 0x0000001f6e075819 */ /* 0x000fe400000006ff */
[----:B------:R-:W-:Y:S02]  /*6120*/  CS2R R58, SRZ ;  /* 0x00000000003a7805 */ /* 0x000fe4000001ff00 */
[----:B------:R-:W-:Y:S02]  /*6130*/  LOP3.LUT R2, R2, 0x1, RZ, 0xc0, !PT ;  /* 0x0000000102027812 */ /* 0x000fe400078ec0ff */
[----:B------:R-:W-:Y:S01]  /*6140*/  CS2R R56, SRZ ;  /* 0x0000000000387805 */ /* 0x000fe2000001ff00 */
[----:B------:R-:W1:Y:S01]  /*6150*/  @P5 SYNCS.PHASECHK.TRANS64.TRYWAIT P1, [R0+URZ+0x80], R7 ;  /* 0x00008007000055a7 */ /* 0x000e6200080211ff */
[----:B------:R-:W-:Y:S02]  /*6160*/  CS2R R50, SRZ ;  /* 0x0000000000327805 */ /* 0x000fe4000001ff00 */
[----:B------:R-:W-:Y:S02]  /*6170*/  ISETP.NE.U32.AND P2, PT, R2, 0x1, PT ;  /* 0x000000010200780c */ /* 0x000fe40003f45070 */
[----:B------:R-:W-:Y:S01]  /*6180*/  CS2R R48, SRZ ;  /* 0x0000000000307805 */ /* 0x000fe2000001ff00 */
[----:B------:R-:W-:Y:S01]  /*6190*/  IMAD.IADD R47, R83, 0x1, R80 ;  /* 0x00000001532f7824 */ /* 0x000fe200078e0250 */
[----:B------:R-:W-:Y:S01]  /*61a0*/  P2R R111, PR, RZ, 0x4 ;  /* 0x00000004ff6f7803 */ /* 0x000fe20000000000 */
[----:B------:R-:W-:Y:S01]  /*61b0*/  IMAD.IADD R46, R95, 0x1, R82 ;  /* 0x000000015f2e7824 */ /* 0x000fe200078e0252 */
[----:B------:R2:W4:Y:S01]  /*61c0*/  SYNCS.PHASECHK.TRANS64.TRYWAIT P0, [R102+URZ+0xe0], R3 ;  /* 0x0000e003660075a7 */ /* 0x00052200080011ff */
[----:B-1----:R-:W-:Y:S01]  /*61d0*/  @P5 SEL R108, RZ, 0x1, !P1 ;  /* 0x00000001ff6c5807 */ /* 0x002fe20004800000 */
[----:B--2---:R-:W-:Y:S06]  /*61e0*/  @!P5 BRA `(.L_x_99) ;  /* 0x000000000068d947 */ /* 0x004fec0003800000 */
[----:B------:R-:W-:Y:S01]  /*61f0*/  ISETP.NE.AND P1, PT, R108, RZ, PT ;  /* 0x000000ff6c00720c */ /* 0x000fe20003f25270 */
[----:B------:R-:W-:Y:S01]  /*6200*/  BSSY B0, `(.L_x_100) ;  /* 0x000000d000007945 */ /* 0x000fe20003800000 */
[----:B------:R-:W-:Y:S02]  /*6210*/  CS2R R50, SRZ ;  /* 0x0000000000327805 */ /* 0x000fe4000001ff00 */
[----:B------:R-:W-:Y:S02]  /*6220*/  CS2R R48, SRZ ;  /* 0x0000000000307805 */ /* 0x000fe4000001ff00 */
[----:B------:R-:W-:Y:S02]  /*6230*/  CS2R R58, SRZ ;  /* 0x00000000003a7805 */ /* 0x000fe4000001ff00 */
[----:B------:R-:W-:Y:S02]  /*6240*/  CS2R R56, SRZ ;  /* 0x0000000000387805 */ /* 0x000fe4000001ff00 */
[----:B------:R-:W-:Y:S02]  /*6250*/  CS2R R66, SRZ ;  /* 0x0000000000427805 */ /* 0x000fe4000001ff00 */
[----:B------:R-:W-:Y:S02]  /*6260*/  CS2R R64, SRZ ;  /* 0x0000000000407805 */ /* 0x000fe4000001ff00 */
[----:B------:R-:W-:Y:S02]  /*6270*/  CS2R R74, SRZ ;  /* 0x00000000004a7805 */ /* 0x000fe4000001ff00 */
[----:B------:R-:W-:Y:S01]  /*6280*/  CS2R R72, SRZ ;  /* 0x0000000000487805 */ /* 0x000fe2000001ff00 */
[----:B------:R-:W-:Y:S06]  /*6290*/  @P1 BRA `(.L_x_101) ;  /* 0x00000000000c1947 */ /* 0x000fec0003800000 */
[----:B------:R-:W-:Y:S04]  /*62a0*/  SHF.L.U32 R5, R110, 0x1f, RZ ;  /* 0x0000001f6e057819 */ /* 0x000fe800000006ff */
[----:B------:R-:W1:Y:S02]  /*62b0*/  SYNCS.PHASECHK.TRANS64.TRYWAIT P1, [R0+URZ+0x80], R5 ;  /* 0x00008005000075a7 */ /* 0x000e6400080211ff */
[----:B-1----:R-:W-:Y:S05]  /*62c0*/  @!P1 BRA `(.L_x_102) ;  /* 0x0000002400cc9947 */ /* 0x002fea0003800000 */
.L_x_101:
[----:B------:R-:W-:Y:S05]  /*62d0*/  BSYNC B0 ;  /* 0x0000000000007941 */ /* 0x000fea0003800000 */
.L_x_100:
[----:B------:R-:W-:Y:S01]  /*62e0*/  ISETP.NE.AND P1, PT, R111, RZ, PT ;  /* 0x000000ff6f00720c */ /* 0x000fe20003f25270 */
[----:B------:R-:W-:Y:S04]  /*62f0*/  UIADD3 UR4, UPT, UPT, UR46, 0x1, URZ ;  /* 0x000000012e047890 */ /* 0x000fe8000fffe0ff */
[----:B------:R-:W-:Y:S04]  /*6300*/  UISETP.NE.AND UP0, UPT, UR4, 0x3, UPT ;  /* 0x000000030400788c */ /* 0x000fe8000bf05270 */
[----:B------:R-:W-:Y:S02]  /*6310*/  USEL UR5, URZ, 0x1, UP0 ;  /* 0x00000001ff057887 */ /* 0x000fe40008000000 */
[----:B------:R-:W-:Y:S02]  /*6320*/  USEL UR4, UR4, URZ, UP0 ;  /* 0x000000ff04047287 */ /* 0x000fe40008000000 */
[----:B------:R2:W1:Y:S02]  /*6330*/  @P1 LDS.128 R48, [R83] ;  /* 0x0000000053301984 */ /* 0x0004640000000c00 */
[----:B------:R-:W-:Y:S02]  /*6340*/  LOP3.LUT R110, R110, UR5, RZ, 0x3c, !PT ;  /* 0x000000056e6e7c12 */ /* 0x000fe4000f8e3cff */
[----:B------:R2:W1:Y:S01]  /*6350*/  @P1 LDS.128 R56, [R82+0x10] ;  /* 0x0000100052381984 */ /* 0x0004620000000c00 */
[----:B------:R-:W-:Y:S03]  /*6360*/  IMAD.U32 R109, RZ, RZ, UR4 ;  /* 0x00000004ff6d7e24 */ /* 0x000fe6000f8e00ff */
[----:B------:R2:W1:Y:S04]  /*6370*/  @P1 LDS.128 R64, [R47+0x20] ;  /* 0x000020002f401984 */ /* 0x0004680000000c00 */
[----:B------:R2:W1:Y:S02]  /*6380*/  @P1 LDS.128 R72, [R46+0x10] ;  /* 0x000010002e481984 */ /* 0x0004640000000c00 */
.L_x_99:
[----:B------:R-:W-:Y:S05]  /*6390*/  BSYNC B1 ;  /* 0x0000000000017941 */ /* 0x000fea0003800000 */
.L_x_98:
[----:B-1----:R-:W-:Y:S04]  /*63a0*/  SHF.R.U32.HI R0, RZ, 0x15, R39 ;  /* 0x00000015ff007819 */ /* 0x002fe80000011627 */
[----:B------:R-:W-:Y:S01]  /*63b0*/  LOP3.LUT P1, RZ, R0, 0x3, R85, 0x48, !PT ;  /* 0x0000000300ff7812 */ /* 0x000fe20007824855 */
[----:B------:R-:W-:Y:S01]  /*63c0*/  @!UPT UIADD3 URZ, UPT, UPT, URZ, URZ, URZ ;  /* 0x000000fffffff290 */ /* 0x000fe2000fffe0ff */
[----:B----4-:R-:W-:Y:S11]  /*63d0*/  @P0 BRA `(.L_x_103) ;  /* 0x0000000000080947 */ /* 0x010ff60003800000 */
[----:B------:R-:W1:Y:S02]  /*63e0*/  SYNCS.PHASECHK.TRANS64.TRYWAIT P0, [R102+URZ+0xe0], R3 ;  /* 0x0000e003660075a7 */ /* 0x000e6400080011ff */
[----:B-1----:R-:W-:Y:S05]  /*63f0*/  @!P0 BRA `(.L_x_104) ;  /* 0x0000002400948947 */ /* 0x002fea0003800000 */
.L_x_103:
[----:B------:R-:W-:Y:S05]  /*6400*/  @!P1 BRA `(.L_x_105) ;  /* 0x0000000000409947 */ /* 0x000fea0003800000 */
[----:B------:R-:W4:Y:S01]  /*6410*/  LDCU.64 UR8, c[0x4][0x70] ;  /* 0x01000e00ff0877ac */ /* 0x000f220008000a00 */
[----:B-1----:R-:W-:Y:S01]  /*6420*/  MOV R3, 0x0 ;  /* 0x0000000000037802 */ /* 0x002fe20000000f00 */
[----:B------:R-:W-:Y:S02]  /*6430*/  HFMA2 R12, -RZ, RZ, 0, 5.9604644775390625e-08 ;  /* 0x00000001ff0c7431 */ /* 0x000fe400000001ff */
[----:B------:R-:W-:Y:S02]  /*6440*/  IMAD.MOV.U32 R8, RZ, RZ, 0x192 ;  /* 0x00000192ff087424 */ /* 0x000fe400078e00ff */
[----:B------:R-:W-:Y:S01]  /*6450*/  IMAD.MOV.U32 R13, RZ, RZ, RZ ;  /* 0x000000ffff0d7224 */ /* 0x000fe200078e00ff */
[----:B------:R-:W1:Y:S01]  /*6460*/  LDCU.64 UR6, c[0x4][0x78] ;  /* 0x01000f00ff0677ac */ /* 0x000e620008000a00 */
[----:B------:R-:W2:Y:S01]  /*6470*/  LDC.64 R2, c[0x4][R3] ;  /* 0x0100000003027b82 */ /* 0x000ea20000000a00 */
[----:B------:R-:W5:Y:S01]  /*6480*/  LDCU.64 UR4, c[0x4][0x10] ;  /* 0x01000200ff0477ac */ /* 0x000f620008000a00 */
[----:B----4-:R-:W-:Y:S01]  /*6490*/  MOV R5, UR9 ;  /* 0x0000000900057c02 */ /* 0x010fe20008000f00 */
[----:B------:R-:W-:Y:S01]  /*64a0*/  IMAD.U32 R4, RZ, RZ, UR8 ;  /* 0x00000008ff047e24 */ /* 0x000fe2000f8e00ff */
[----:B-1----:R-:W-:Y:S01]  /*64b0*/  MOV R7, UR7 ;  /* 0x0000000700077c02 */ /* 0x002fe20008000f00 */
[----:B------:R-:W-:Y:S01]  /*64c0*/  IMAD.U32 R6, RZ, RZ, UR6 ;  /* 0x00000006ff067e24 */ /* 0x000fe2000f8e00ff */
[----:B-----5:R-:W-:Y:S01]  /*64d0*/  MOV R11, UR5 ;  /* 0x00000005000b7c02 */ /* 0x020fe20008000f00 */
[----:B------:R-:W-:Y:S02]  /*64e0*/  IMAD.U32 R10, RZ, RZ, UR4 ;  /* 0x00000004ff0a7e24 */ /* 0x000fe4000f8e00ff */
[----:B------:R-:W-:Y:S07]  /*64f0*/  LEPC R20, `(.L_x_105) ;  /* 0x000000001014794e */ /* 0x000fee0000000000 */
[----:B--23--:R-:W-:Y:S05]  /*6500*/  CALL.ABS.NOINC R2 ;  /* 0x0000000002007343 */ /* 0x00cfea0003c00000 */
.L_x_105:
[C---:B------:R-:W-:Y:S01]  /*6510*/  SHF.L.U32 R40, R48.reuse, 0x10, RZ ;  /* 0x0000001030287819 */ /* 0x040fe200000006ff */
[----:B------:R-:W-:Y:S05]  /*6520*/  WARPSYNC.ALL ;  /* 0x0000000000007948 */ /* 0x000fea0003800000 */
[----:B------:R-:W-:Y:S01]  /*6530*/  R2UR UR4, R39 ;  /* 0x00000000270472ca */ /* 0x000fe200000e0000 */
[----:B------:R-:W-:Y:S01]  /*6540*/  BSSY.RECONVERGENT B0, `(.L_x_106) ;  /* 0x0000087000007945 */ /* 0x000fe20003800200 */
[----:B------:R-:W-:Y:S02]  /*6550*/  LOP3.LUT R43, R48, 0xffff0000, RZ, 0xc0, !PT ;  /* 0xffff0000302b7812 */ /* 0x000fe400078ec0ff */
[----:B------:R-:W-:Y:S02]  /*6560*/  SHF.L.U32 R42, R49, 0x10, RZ ;  /* 0x00000010312a7819 */ /* 0x000fe400000006ff */
[----:B------:R-:W-:Y:S02]  /*6570*/  SHF.L.U32 R45, R51, 0x10, RZ ;  /* 0x00000010332d7819 */ /* 0x000fe400000006ff */
[----:B------:R-:W-:Y:S02]  /*6580*/  LOP3.LUT R44, R75, 0xffff0000, RZ, 0xc0, !PT ;  /* 0xffff00004b2c7812 */ /* 0x000fe400078ec0ff */
[----:B------:R-:W-:Y:S03]  /*6590*/  ISETP.NE.AND P0, PT, R97, RZ, PT ;  /* 0x000000ff6100720c */ /* 0x000fe60003f05270 */
[----:B------:R-:W3:Y:S02]  /*65a0*/  LDTM.x32 R4, tmem[UR4] ;  /* 0x00000004000479ee */ /* 0x000ee400082c0000 */
[C---:B---3--:R-:W-:Y:S01]  /*65b0*/  FMUL R0, R38.reuse, R4 ;  /* 0x0000000426007220 */ /* 0x048fe20000400000 */
[C---:B------:R-:W-:Y:S01]  /*65c0*/  FMUL R2, R38.reuse, R5 ;  /* 0x0000000526027220 */ /* 0x040fe20000400000 */
[C---:B-1----:R-:W-:Y:S01]  /*65d0*/  FMUL R3, R38.reuse, R6 ;  /* 0x0000000626037220 */ /* 0x042fe20000400000 */
[----:B------:R-:W-:Y:S01]  /*65e0*/  FMUL R7, R38, R7 ;  /* 0x0000000726077220 */ /* 0x000fe20000400000 */
[----:B------:R-:W-:Y:S01]  /*65f0*/  FFMA R0, R41, R40, R0 ;  /* 0x0000002829007223 */ /* 0x000fe20000000000 */
[----:B------:R-:W-:Y:S01]  /*6600*/  LOP3.LUT R40, R49, 0xffff0000, RZ, 0xc0, !PT ;  /* 0xffff000031287812 */ /* 0x000fe200078ec0ff */
[C---:B------:R-:W-:Y:S01]  /*6610*/  FFMA R2, R41.reuse, R43, R2 ;  /* 0x0000002b29027223 */ /* 0x040fe20000000002 */
[C---:B------:R-:W-:Y:S01]  /*6620*/  SHF.L.U32 R43, R50.reuse, 0x10, RZ ;  /* 0x00000010322b7819 */ /* 0x040fe200000006ff */
[C---:B------:R-:W-:Y:S01]  /*6630*/  FFMA R3, R41.reuse, R42, R3 ;  /* 0x0000002a29037223 */ /* 0x040fe20000000003 */
[----:B------:R-:W-:Y:S01]  /*6640*/  LOP3.LUT R42, R50, 0xffff0000, RZ, 0xc0, !PT ;  /* 0xffff0000322a7812 */ /* 0x000fe200078ec0ff */
[----:B------:R-:W-:Y:S01]  /*6650*/  FMUL R4, R38, R8 ;  /* 0x0000000826047220 */ /* 0x000fe20000400000 */
[----:B------:R-:W-:Y:S01]  /*6660*/  F2FP.BF16.F32.PACK_AB R52, R2, R0 ;  /* 0x000000000234723e */ /* 0x000fe200000010ff */
[----:B------:R-:W-:Y:S01]  /*6670*/  FFMA R7, R41, R40, R7 ;  /* 0x0000002829077223 */ /* 0x000fe20000000007 */
[----:B------:R-:W-:Y:S01]  /*6680*/  LOP3.LUT R40, R51, 0xffff0000, RZ, 0xc0, !PT ;  /* 0xffff000033287812 */ /* 0x000fe200078ec0ff */
[C---:B------:R-:W-:Y:S01]  /*6690*/  FMUL R5, R38.reuse, R9 ;  /* 0x0000000926057220 */ /* 0x040fe20000400000 */
[C---:B------:R-:W-:Y:S01]  /*66a0*/  FMUL R6, R38.reuse, R10 ;  /* 0x0000000a26067220 */ /* 0x040fe20000400000 */
[----:B------:R-:W-:Y:S01]  /*66b0*/  FMUL R11, R38, R11 ;  /* 0x0000000b260b7220 */ /* 0x000fe20000400000 */
[----:B------:R-:W-:Y:S01]  /*66c0*/  F2FP.BF16.F32.PACK_AB R53, R7, R3 ;  /* 0x000000030735723e */ /* 0x000fe200000010ff */
[C---:B------:R-:W-:Y:S01]  /*66d0*/  FFMA R4, R41.reuse, R43, R4 ;  /* 0x0000002b29047223 */ /* 0x040fe20000000004 */
[C---:B------:R-:W-:Y:S01]  /*66e0*/  SHF.L.U32 R43, R56.reuse, 0x10, RZ ;  /* 0x00000010382b7819 */ /* 0x040fe200000006ff */
[----:B------:R-:W-:Y:S01]  /*66f0*/  FFMA R5, R41, R42, R5 ;  /* 0x0000002a29057223 */ /* 0x000fe20000000005 */
[----:B------:R-:W-:Y:S01]  /*6700*/  LOP3.LUT R42, R57, 0xffff0000, RZ, 0xc0, !PT ;  /* 0xffff0000392a7812 */ /* 0x000fe200078ec0ff */
[----:B------:R-:W-:Y:S01]  /*6710*/  FFMA R6, R41, R45, R6 ;  /* 0x0000002d29067223 */ /* 0x000fe20000000006 */
[----:B------:R-:W-:Y:S01]  /*6720*/  SHF.L.U32 R45, R57, 0x10, RZ ;  /* 0x00000010392d7819 */ /* 0x000fe200000006ff */
[----:B------:R-:W-:Y:S01]  /*6730*/  FFMA R11, R41, R40, R11 ;  /* 0x00000028290b7223 */ /* 0x000fe2000000000b */
[----:B------:R-:W-:Y:S01]  /*6740*/  LOP3.LUT R40, R56, 0xffff0000, RZ, 0xc0, !PT ;  /* 0xffff000038287812 */ /* 0x000fe200078ec0ff */
[C---:B------:R-:W-:Y:S01]  /*6750*/  FMUL R8, R38.reuse, R12 ;  /* 0x0000000c26087220 */ /* 0x040fe20000400000 */
[----:B------:R-:W-:Y:S01]  /*6760*/  F2FP.BF16.F32.PACK_AB R54, R5, R4 ;  /* 0x000000040536723e */ /* 0x000fe200000010ff */
[C---:B------:R-:W-:Y:S01]  /*6770*/  FMUL R9, R38.reuse, R13 ;  /* 0x0000000d26097220 */ /* 0x040fe20000400000 */
[----:B------:R-:W-:Y:S01]  /*6780*/  F2FP.BF16.F32.PACK_AB R55, R11, R6 ;  /* 0x000000060b37723e */ /* 0x000fe200000010ff */
[C---:B------:R-:W-:Y:S01]  /*6790*/  FMUL R10, R38.reuse, R14 ;  /* 0x0000000e260a7220 */ /* 0x040fe20000400000 */
[----:B------:R-:W-:Y:S01]  /*67a0*/  FMUL R15, R38, R15 ;  /* 0x0000000f260f7220 */ /* 0x000fe20000400000 */
[----:B------:R-:W-:Y:S01]  /*67b0*/  FFMA R8, R41, R43, R8 ;  /* 0x0000002b29087223 */ /* 0x000fe20000000008 */
[----:B------:R-:W-:Y:S01]  /*67c0*/  SHF.L.U32 R43, R59, 0x10, RZ ;  /* 0x000000103b2b7819 */ /* 0x000fe200000006ff */
[C---:B------:R-:W-:Y:S01]  /*67d0*/  FFMA R9, R41.reuse, R40, R9 ;  /* 0x0000002829097223 */ /* 0x040fe20000000009 */
[C---:B------:R-:W-:Y:S01]  /*67e0*/  SHF.L.U32 R40, R58.reuse, 0x10, RZ ;  /* 0x000000103a287819 */ /* 0x040fe200000006ff */
        /* <DEDUP_REMOVED lines=8> */
[----:B------:R-:W-:Y:S01]  /*6870*/  FMUL R14, R38, R18 ;  /* 0x00000012260e7220 */ /* 0x000fe20000400000 */
[----:B------:R-:W-:Y:S01]  /*6880*/  FFMA R12, R41, R40, R12 ;  /* 0x00000028290c7223 */ /* 0x000fe2000000000c */
[----:B------:R-:W-:Y:S01]  /*6890*/  LOP3.LUT R40, R59, 0xffff0000, RZ, 0xc0, !PT ;  /* 0xffff00003b287812 */ /* 0x000fe200078ec0ff */
[C---:B------:R-:W-:Y:S01]  /*68a0*/  FFMA R13, R41.reuse, R42, R13 ;  /* 0x0000002a290d7223 */ /* 0x040fe2000000000d */
[----:B------:R-:W-:Y:S01]  /*68b0*/  LOP3.LUT R42, R64, 0xffff0000, RZ, 0xc0, !PT ;  /* 0xffff0000402a7812 */ /* 0x000fe200078ec0ff */
[----:B------:R-:W-:Y:S01]  /*68c0*/  FMUL R19, R38, R19 ;  /* 0x0000001326137220 */ /* 0x000fe20000400000 */
[----:B------:R-:W-:Y:S01]  /*68d0*/  FFMA R14, R41, R43, R14 ;  /* 0x0000002b290e7223 */ /* 0x000fe2000000000e */
[----:B------:R-:W-:Y:S01]  /*68e0*/  SHF.L.U32 R43, R64, 0x10, RZ ;  /* 0x00000010402b7819 */ /* 0x000fe200000006ff */
[----:B------:R1:W-:Y:S01]  /*68f0*/  STS.128 [R83], R52 ;  /* 0x0000003453007388 */ /* 0x0003e20000000c00 */
[----:B------:R-:W-:Y:S01]  /*6900*/  F2FP.BF16.F32.PACK_AB R62, R13, R12 ;  /* 0x0000000c0d3e723e */ /* 0x000fe200000010ff */
[C---:B------:R-:W-:Y:S01]  /*6910*/  FMUL R16, R38.reuse, R20 ;  /* 0x0000001426107220 */ /* 0x040fe20000400000 */
        /* <DEDUP_REMOVED lines=8> */
[C---:B------:R-:W-:Y:S01]  /*69a0*/  FFMA R17, R41.reuse, R42, R17 ;  /* 0x0000002a29117223 */ /* 0x040fe20000000011 */
[----:B------:R-:W-:Y:S01]  /*69b0*/  FFMA R18, R41, R45, R18 ;  /* 0x0000002d29127223 */ /* 0x000fe20000000012 */
[----:B------:R1:W-:Y:S01]  /*69c0*/  STS.128 [R82+0x10], R60 ;  /* 0x0000103c52007388 */ /* 0x0003e20000000c00 */
[----:B------:R-:W-:Y:S01]  /*69d0*/  SHF.L.U32 R45, R67, 0x10, RZ ;  /* 0x00000010432d7819 */ /* 0x000fe200000006ff */
[----:B------:R-:W-:Y:S01]  /*69e0*/  FFMA R23, R41, R40, R23 ;  /* 0x0000002829177223 */ /* 0x000fe20000000017 */
[----:B------:R-:W-:Y:S01]  /*69f0*/  LOP3.LUT R40, R66, 0xffff0000, RZ, 0xc0, !PT ;  /* 0xffff000042287812 */ /* 0x000fe200078ec0ff */
[C---:B------:R-:W-:Y:S01]  /*6a00*/  FMUL R20, R38.reuse, R24 ;  /* 0x0000001826147220 */ /* 0x040fe20000400000 */
[----:B------:R-:W-:Y:S01]  /*6a10*/  LOP3.LUT R42, R67, 0xffff0000, RZ, 0xc0, !PT ;  /* 0xffff0000432a7812 */ /* 0x000fe200078ec0ff */
[C---:B------:R-:W-:Y:S01]  /*6a20*/  FMUL R21, R38.reuse, R25 ;  /* 0x0000001926157220 */ /* 0x040fe20000400000 */
[----:B------:R-:W-:Y:S01]  /*6a30*/  F2FP.BF16.F32.PACK_AB R68, R17, R16 ;  /* 0x000000101144723e */ /* 0x000fe200000010ff */
[C---:B------:R-:W-:Y:S01]  /*6a40*/  FMUL R22, R38.reuse, R26 ;  /* 0x0000001a26167220 */ /* 0x040fe20000400000 */
[----:B------:R-:W-:Y:S01]  /*6a50*/  FMUL R27, R38, R27 ;  /* 0x0000001b261b7220 */ /* 0x000fe20000400000 */
[C---:B------:R-:W-:Y:S01]  /*6a60*/  FFMA R20, R41.reuse, R43, R20 ;  /* 0x0000002b29147223 */ /* 0x040fe20000000014 */
[C---:B------:R-:W-:Y:S01]  /*6a70*/  FFMA R21, R41.reuse, R40, R21 ;  /* 0x0000002829157223 */ /* 0x040fe20000000015 */
[C---:B------:R-:W-:Y:S01]  /*6a80*/  FFMA R22, R41.reuse, R45, R22 ;  /* 0x0000002d29167223 */ /* 0x040fe20000000016 */
[----:B------:R-:W-:Y:S01]  /*6a90*/  FFMA R27, R41, R42, R27 ;  /* 0x0000002a291b7223 */ /* 0x000fe2000000001b */
[----:B------:R-:W-:Y:S01]  /*6aa0*/  SHF.L.U32 R40, R72, 0x10, RZ ;  /* 0x0000001048287819 */ /* 0x000fe200000006ff */
[----:B------:R-:W-:Y:S01]  /*6ab0*/  FMUL R24, R38, R28 ;  /* 0x0000001c26187220 */ /* 0x000fe20000400000 */
[----:B------:R-:W-:Y:S01]  /*6ac0*/  LOP3.LUT R42, R72, 0xffff0000, RZ, 0xc0, !PT ;  /* 0xffff0000482a7812 */ /* 0x000fe200078ec0ff */
[C---:B------:R-:W-:Y:S01]  /*6ad0*/  FMUL R25, R38.reuse, R29 ;  /* 0x0000001d26197220 */ /* 0x040fe20000400000 */
[----:B------:R-:W-:Y:S01]  /*6ae0*/  SHF.L.U32 R43, R73, 0x10, RZ ;  /* 0x00000010492b7819 */ /* 0x000fe200000006ff */
[C---:B------:R-:W-:Y:S01]  /*6af0*/  FMUL R26, R38.reuse, R30 ;  /* 0x0000001e261a7220 */ /* 0x040fe20000400000 */
[C---:B------:R-:W-:Y:S01]  /*6b00*/  FFMA R24, R41.reuse, R40, R24 ;  /* 0x0000002829187223 */ /* 0x040fe20000000018 */
[----:B------:R-:W-:Y:S01]  /*6b10*/  FFMA R25, R41, R42, R25 ;  /* 0x0000002a29197223 */ /* 0x000fe20000000019 */
[----:B------:R-:W-:Y:S01]  /*6b20*/  LOP3.LUT R40, R73, 0xffff0000, RZ, 0xc0, !PT ;  /* 0xffff000049287812 */ /* 0x000fe200078ec0ff */
[----:B------:R-:W-:Y:S01]  /*6b30*/  FFMA R26, R41, R43, R26 ;  /* 0x0000002b291a7223 */ /* 0x000fe2000000001a */
[----:B------:R-:W-:Y:S01]  /*6b40*/  FMUL R31, R38, R31 ;  /* 0x0000001f261f7220 */ /* 0x000fe20000400000 */
[----:B------:R-:W-:Y:S01]  /*6b50*/  SHF.L.U32 R43, R74, 0x10, RZ ;  /* 0x000000104a2b7819 */ /* 0x000fe200000006ff */
[----:B------:R-:W-:Y:S01]  /*6b60*/  FMUL R28, R38, R32 ;  /* 0x00000020261c7220 */ /* 0x000fe20000400000 */
[----:B------:R-:W-:Y:S01]  /*6b70*/  LOP3.LUT R42, R74, 0xffff0000, RZ, 0xc0, !PT ;  /* 0xffff00004a2a7812 */ /* 0x000fe200078ec0ff */
[C---:B------:R-:W-:Y:S01]  /*6b80*/  FMUL R29, R38.reuse, R33 ;  /* 0x00000021261d7220 */ /* 0x040fe20000400000 */
[----:B------:R-:W-:Y:S01]  /*6b90*/  SHF.L.U32 R45, R75, 0x10, RZ ;  /* 0x000000104b2d7819 */ /* 0x000fe200000006ff */
[C---:B------:R-:W-:Y:S01]  /*6ba0*/  FMUL R30, R38.reuse, R34 ;  /* 0x00000022261e7220 */ /* 0x040fe20000400000 */
[----:B------:R-:W-:Y:S01]  /*6bb0*/  FFMA R31, R41, R40, R31 ;  /* 0x00000028291f7223 */ /* 0x000fe2000000001f */
[----:B------:R-:W-:Y:S01]  /*6bc0*/  FMUL R35, R38, R35 ;  /* 0x0000002326237220 */ /* 0x000fe20000400000 */
[----:B------:R-:W-:Y:S01]  /*6bd0*/  F2FP.BF16.F32.PACK_AB R69, R23, R18 ;  /* 0x000000121745723e */ /* 0x000fe200000010ff */
[----:B------:R-:W-:Y:S01]  /*6be0*/  FFMA R28, R41, R43, R28 ;  /* 0x0000002b291c7223 */ /* 0x000fe2000000001c */
[----:B------:R-:W-:Y:S01]  /*6bf0*/  F2FP.BF16.F32.PACK_AB R70, R21, R20 ;  /* 0x000000141546723e */ /* 0x000fe200000010ff */
[----:B------:R-:W-:Y:S01]  /*6c00*/  FFMA R29, R41, R42, R29 ;  /* 0x0000002a291d7223 */ /* 0x000fe2000000001d */
[----:B------:R-:W-:Y:S01]  /*6c10*/  F2FP.BF16.F32.PACK_AB R71, R27, R22 ;  /* 0x000000161b47723e */ /* 0x000fe200000010ff */
[C---:B------:R-:W-:Y:S01]  /*6c20*/  FFMA R30, R41.reuse, R45, R30 ;  /* 0x0000002d291e7223 */ /* 0x040fe2000000001e */
[----:B------:R-:W-:Y:S01]  /*6c30*/  FFMA R35, R41, R44, R35 ;  /* 0x0000002c29237223 */ /* 0x000fe20000000023 */
[----:B------:R-:W-:Y:S02]  /*6c40*/  F2FP.BF16.F32.PACK_AB R104, R25, R24 ;  /* 0x000000181968723e */ /* 0x000fe400000010ff */
[----:B------:R1:W-:Y:S01]  /*6c50*/  STS.128 [R47+0x20], R68 ;  /* 0x000020442f007388 */ /* 0x0003e20000000c00 */
[----:B------:R-:W-:Y:S02]  /*6c60*/  F2FP.BF16.F32.PACK_AB R105, R31, R26 ;  /* 0x0000001a1f69723e */ /* 0x000fe400000010ff */
[----:B------:R-:W-:Y:S02]  /*6c70*/  F2FP.BF16.F32.PACK_AB R106, R29, R28 ;  /* 0x0000001c1d6a723e */ /* 0x000fe400000010ff */
[----:B------:R-:W-:Y:S05]  /*6c80*/  F2FP.BF16.F32.PACK_AB R107, R35, R30 ;  /* 0x0000001e236b723e */ /* 0x000fea00000010ff */
[----:B------:R1:W-:Y:S01]  /*6c90*/  STS.128 [R46+0x10], R104 ;  /* 0x000010682e007388 */ /* 0x0003e20000000c00 */
[----:B------:R-:W-:Y:S01]  /*6ca0*/  @!PT LDS RZ, [RZ] ;  /* 0x00000000fffff984 */ /* 0x000fe20000000800 */
[----:B------:R-:W-:Y:S01]  /*6cb0*/  @!PT LDS RZ, [RZ] ;  /* 0x00000000fffff984 */ /* 0x000fe20000000800 */
[----:B------:R-:W-:Y:S01]  /*6cc0*/  @!PT LDS RZ, [RZ] ;  /* 0x00000000fffff984 */ /* 0x000fe20000000800 */
[----:B------:R-:W-:Y:S01]  /*6cd0*/  @!PT LDS RZ, [RZ] ;  /* 0x00000000fffff984 */ /* 0x000fe20000000800 */
[----:B------:R3:W-:Y:S07]  /*6ce0*/  MEMBAR.ALL.CTA ;  /* 0x0000000000007992 */ /* 0x0007ee0000008000 */
[----:B---3--:R-:W3:Y:S02]  /*6cf0*/  FENCE.VIEW.ASYNC.S ;  /* 0x00000000000073c6 */ /* 0x008ee40000000000 */
[----:B---3--:R-:W-:Y:S06]  /*6d00*/  BAR.SYNC.DEFER_BLOCKING 0x1, 0x80 ;  /* 0x0042000000007b1d */ /* 0x008fec0000010000 */
[----:B------:R-:W-:Y:S05]  /*6d10*/  @P0 BRA `(.L_x_107) ;  /* 0x0000000000240947 */ /* 0x000fea0003800000 */
[----:B------:R-:W3:Y:S01]  /*6d20*/  LDCU.64 UR6, c[0x0][0x348] ;  /* 0x00006900ff0677ac */ /* 0x000ee20008000a00 */
[----:B------:R-:W-:Y:S01]  /*6d30*/  R2UR UR5, R103 ;  /* 0x00000000670572ca */ /* 0x000fe200000e0000 */
[----:B------:R-:W-:Y:S11]  /*6d40*/  UMOV UR51, UR36 ;  /* 0x0000002400337c82 */ /* 0x000ff60008000000 */
[----:B------:R-:W-:Y:S01]  /*6d50*/  @!UPT UIADD3 URZ, UPT, UPT, URZ, URZ, URZ ;  /* 0x000000fffffff290 */ /* 0x000fe2000fffe0ff */
[----:B------:R-:W-:Y:S02]  /*6d60*/  UIADD3 UR48, UPT, UPT, UR47, 0x200, UR5 ;  /* 0x000002002f307890 */ /* 0x000fe4000fffe005 */
[----:B---3--:R-:W-:Y:S04]  /*6d70*/  UIADD3 UR4, UP0, UPT, UR6, 0x680, URZ ;  /* 0x0000068006047890 */ /* 0x008fe8000ff1e0ff */
[----:B------:R-:W-:Y:S09]  /*6d80*/  UIADD3.X UR5, UPT, UPT, URZ, UR7, URZ, UP0, !UPT ;  /* 0x00000007ff057290 */ /* 0x000ff200087fe4ff */
[----:B------:R3:W-:Y:S02]  /*6d90*/  UTMASTG.3D [UR48], [UR4] ;  /* 0x00000030040073b5 */ /* 0x0007e40008010000 */
[----:B---3--:R0:W-:Y:S02]  /*6da0*/  UTMACMDFLUSH ;  /* 0x00000000000079b7 */ /* 0x0081e40000000000 */
.L_x_107:
[----:B------:R-:W-:Y:S05]  /*6db0*/  BSYNC.RECONVERGENT B0 ;  /* 0x0000000000007941 */ /* 0x000fea0003800200 */
.L_x_106:
[----:B------:R-:W-:Y:S01]  /*6dc0*/  UIADD3 UR44, UPT, UPT, UR46, 0x1, URZ ;  /* 0x000000012e2c7890 */ /* 0x000fe2000fffe0ff */
[----:B------:R-:W-:Y:S03]  /*6dd0*/  BSSY.RECONVERGENT B0, `(.L_x_108) ;  /* 0x0000005000007945 */ /* 0x000fe60003800200 */
[----:B------:R-:W-:Y:S04]  /*6de0*/  UISETP.NE.AND UP0, UPT, UR44, 0x3, UPT ;  /* 0x000000032c00788c */ /* 0x000fe8000bf05270 */
[----:B------:R-:W-:Y:S01]  /*6df0*/  USEL UR45, UR44, URZ, UP0 ;  /* 0x000000ff2c2d7287 */ /* 0x000fe20008000000 */
[----:B------:R-:W-:Y:S11]  /*6e00*/  @P0 BRA `(.L_x_109) ;  /* 0x0000000000040947 */ /* 0x000ff60003800000 */
[----:B------:R-:W-:Y:S04]  /*6e10*/  DEPBAR.LE SB0, 0x1 ;  /* 0x000080400000791a */ /* 0x000fe80000000000 */
.L_x_109:
[----:B------:R-:W-:Y:S05]  /*6e20*/  BSYNC.RECONVERGENT B0 ;  /* 0x0000000000007941 */ /* 0x000fea0003800200 */
.L_x_108:
[----:B------:R-:W-:Y:S01]  /*6e30*/  BAR.SYNC.DEFER_BLOCKING 0x1, 0x80 ;  /* 0x0042000000007b1d */ /* 0x000fe20000010000 */
[----:B------:R-:W-:Y:S01]  /*6e40*/  ISETP.NE.AND P1, PT, R101, RZ, PT ;  /* 0x000000ff6500720c */ /* 0x000fe20003f25270 */
[----:B------:R-:W-:Y:S01]  /*6e50*/  UISETP.NE.AND UP0, UPT, UR53, URZ, UPT ;  /* 0x000000ff3500728c */ /* 0x000fe2000bf05270 */
[----:B------:R-:W-:Y:S11]  /*6e60*/  LEA R3, R109, UR47, 0x3 ;  /* 0x0000002f6d037c11 */ /* 0x000ff6000f8e18ff */
[----:B------:R-:W-:Y:S01]  /*6e70*/  @P1 SHF.L.U32 R4, R110, 0x1f, RZ ;  /* 0x0000001f6e041819 */ /* 0x000fe200000006ff */
[----:B------:R-:W-:Y:S06]  /*6e80*/  BRA.U !UP0, `(.L_x_110) ;  /* 0x0000000108247547 */ /* 0x000fec000b800000 */
[----:B------:R-:W3:Y:S01]  /*6e90*/  S2R R0, SR_CgaCtaId ;  /* 0x0000000000007919 */ /* 0x000ee20000008800 */
[----:B------:R-:W-:Y:S01]  /*6ea0*/  IMAD.U32 R2, RZ, RZ, UR52 ;  /* 0x00000034ff027e24 */ /* 0x000fe2000f8e00ff */
[----:B------:R-:W-:Y:S04]  /*6eb0*/  UIADD3 UR4, UPT, UPT, UR52, 0x1, URZ ;  /* 0x0000000134047890 */ /* 0x000fe8000fffe0ff */
[----:B------:R-:W-:Y:S01]  /*6ec0*/  @P1 LEA R2, R2, UR47, 0x3 ;  /* 0x0000002f02021c11 */ /* 0x000fe2000f8e18ff */
[----:B------:R-:W-:Y:S04]  /*6ed0*/  UISETP.NE.AND UP0, UPT, UR4, 0x3, UPT ;  /* 0x000000030400788c */ /* 0x000fe8000bf05270 */
[----:B------:R-:W-:Y:S01]  /*6ee0*/  @P1 VIADD R5, R2, 0x98 ;  /* 0x0000009802051836 */ /* 0x000fe20000000000 */
[----:B------:R-:W-:Y:S04]  /*6ef0*/  USEL UR52, UR4, URZ, UP0 ;  /* 0x000000ff04347287 */ /* 0x000fe80008000000 */
[----:B---3--:R-:W-:Y:S04]  /*6f00*/  @P1 PRMT R0, R0, 0x654, R5 ;  /* 0x0000065400001816 */ /* 0x008fe80000000005 */
[----:B------:R3:W-:Y:S04]  /*6f10*/  @P1 SYNCS.ARRIVE.TRANS64.RED.A1T0 RZ, [R0+URZ], RZ ;  /* 0x000000ff00ff19a7 */ /* 0x0007e800081004ff */
.L_x_110:
[----:B------:R-:W4:Y:S01]  /*6f20*/  @P1 SYNCS.PHASECHK.TRANS64.TRYWAIT P0, [R3+URZ+0x80], R4 ;  /* 0x00008004030015a7 */ /* 0x000f2200080011ff */
[----:B------:R-:W-:Y:S01]  /*6f30*/  BSSY B1, `(.L_x_111) ;  /* 0x0000015000017945 */ /* 0x000fe20003800000 */
[----:B----4-:R-:W-:Y:S03]  /*6f40*/  @P1 SEL R108, RZ, 0x1, !P0 ;  /* 0x00000001ff6c1807 */ /* 0x010fe60004000000 */
[----:B------:R-:W-:Y:S05]  /*6f50*/  @!P1 BRA `(.L_x_112) ;  /* 0x0000000000489947 */ /* 0x000fea0003800000 */
[----:B------:R-:W-:Y:S01]  /*6f60*/  ISETP.NE.AND P1, PT, R111, RZ, PT ;  /* 0x000000ff6f00720c */ /* 0x000fe20003f25270 */
[----:B------:R-:W-:Y:S01]  /*6f70*/  BSSY B0, `(.L_x_113) ;  /* 0x000000a000007945 */ /* 0x000fe20003800000 */
[----:B------:R-:W-:Y:S11]  /*6f80*/  ISETP.NE.AND P0, PT, R108, RZ, PT ;  /* 0x000000ff6c00720c */ /* 0x000ff60003f05270 */
[----:B------:R-:W-:Y:S04]  /*6f90*/  @P1 IMAD R109, R109, 0x2000, R96 ;  /* 0x000020006d6d1824 */ /* 0x000fe800078e0260 */
[----:B------:R-:W-:Y:S01]  /*6fa0*/  @P1 IMAD.IADD R4, R81, 0x1, R109 ;  /* 0x0000000151041824 */ /* 0x000fe200078e026d */
[----:B------:R-:W-:Y:S03]  /*6fb0*/  @P1 IADD3 R2, PT, PT, R80, R109, RZ ;  /* 0x0000006d50021210 */ /* 0x000fe60007ffe0ff */
[----:B---3--:R-:W-:Y:S01]  /*6fc0*/  @P1 IMAD.IADD R0, R95, 0x1, R4 ;  /* 0x000000015f001824 */ /* 0x008fe200078e0204 */
[----:B------:R-:W-:Y:S06]  /*6fd0*/  @P0 BRA `(.L_x_114) ;  /* 0x00000000000c0947 */ /* 0x000fec0003800000 */
[----:B------:R-:W-:Y:S04]  /*6fe0*/  SHF.L.U32 R110, R110, 0x1f, RZ ;  /* 0x0000001f6e6e7819 */ /* 0x000fe800000006ff */
[----:B------:R-:W3:Y:S02]  /*6ff0*/  SYNCS.PHASECHK.TRANS64.TRYWAIT P0, [R3+URZ+0x80], R110 ;  /* 0x0000806e030075a7 */ /* 0x000ee400080011ff */
[----:B---3--:R-:W-:Y:S05]  /*7000*/  @!P0 BRA `(.L_x_115) ;  /* 0x0000001800a48947 */ /* 0x008fea0003800000 */
.L_x_114:
[----:B------:R-:W-:Y:S05]  /*7010*/  BSYNC B0 ;  /* 0x0000000000007941 */ /* 0x000fea0003800000 */
.L_x_113:
[----:B------:R-:W-:Y:S11]  /*7020*/  ISETP.NE.AND P0, PT, R111, RZ, PT ;  /* 0x000000ff6f00720c */ /* 0x000ff60003f05270 */
[----:B------:R-:W-:Y:S02]  /*7030*/  @!UPT UIADD3 URZ, UPT, UPT, URZ, URZ, URZ ;  /* 0x000000fffffff290 */ /* 0x000fe4000fffe0ff */
[----:B------:R4:W1:Y:S04]  /*7040*/  @P0 LDS.128 R48, [R109] ;  /* 0x000000006d300984 */ /* 0x0008680000000c00 */
[----:B------:R4:W1:Y:S04]  /*7050*/  @P0 LDS.128 R64, [R2+0x20] ;  /* 0x0000200002400984 */ /* 0x0008680000000c00 */
[----:B------:R4:W1:Y:S04]  /*7060*/  @P0 LDS.128 R56, [R4+0x10] ;  /* 0x0000100004380984 */ /* 0x0008680000000c00 */
[----:B------:R4:W1:Y:S02]  /*7070*/  @P0 LDS.128 R72, [R0+0x10] ;  /* 0x0000100000480984 */ /* 0x0008640000000c00 */
.L_x_112:
[----:B------:R-:W-:Y:S05]  /*7080*/  BSYNC B1 ;  /* 0x0000000000017941 */ /* 0x000fea0003800000 */
.L_x_111:
[----:B---34-:R-:W-:Y:S05]  /*7090*/  VIADD R0, R39, 0x20 ;  /* 0x0000002027007836 */ /* 0x018fea0000000000 */
[----:B------:R-:W-:Y:S04]  /*70a0*/  SHF.R.U32.HI R0, RZ, 0x15, R0 ;  /* 0x00000015ff007819 */ /* 0x000fe80000011600 */
[----:B------:R-:W-:Y:S11]  /*70b0*/  LOP3.LUT P0, RZ, R0, 0x3, R85, 0x48, !PT ;  /* 0x0000000300ff7812 */ /* 0x000ff60007804855 */
[----:B------:R-:W-:Y:S02]  /*70c0*/  @!UPT UIADD3 URZ, UPT, UPT, URZ, URZ, URZ ;  /* 0x000000fffffff290 */ /* 0x000fe4000fffe0ff */
[----:B------:R-:W-:Y:S05]  /*70d0*/  @!P0 BRA `(.L_x_116) ;  /* 0x0000000000408947 */ /* 0x000fea0003800000 */
[----:B------:R-:W3:Y:S01]  /*70e0*/  LDCU.64 UR8, c[0x4][0x70] ;  /* 0x01000e00ff0877ac */ /* 0x000ee20008000a00 */
[----:B------:R-:W-:Y:S01]  /*70f0*/  MOV R3, 0x0 ;  /* 0x0000000000037802 */ /* 0x000fe20000000f00 */
[----:B------:R-:W-:Y:S02]  /*7100*/  HFMA2 R12, -RZ, RZ, 0, 5.9604644775390625e-08 ;  /* 0x00000001ff0c7431 */ /* 0x000fe400000001ff */
[----:B------:R-:W-:Y:S02]  /*7110*/  IMAD.MOV.U32 R8, RZ, RZ, 0x192 ;  /* 0x00000192ff087424 */ /* 0x000fe400078e00ff */
[----:B------:R-:W-:Y:S01]  /*7120*/  IMAD.MOV.U32 R13, RZ, RZ, RZ ;  /* 0x000000ffff0d7224 */ /* 0x000fe200078e00ff */
[----:B------:R-:W4:Y:S01]  /*7130*/  LDCU.64 UR6, c[0x4][0x78] ;  /* 0x01000f00ff0677ac */ /* 0x000f220008000a00 */
[----:B------:R-:W1:Y:S01]  /*7140*/  LDC.64 R2, c[0x4][R3] ;  /* 0x0100000003027b82 */ /* 0x000e620000000a00 */
[----:B------:R-:W5:Y:S01]  /*7150*/  LDCU.64 UR4, c[0x4][0x10] ;  /* 0x01000200ff0477ac */ /* 0x000f620008000a00 */
[----:B---3--:R-:W-:Y:S01]  /*7160*/  MOV R5, UR9 ;  /* 0x0000000900057c02 */ /* 0x008fe20008000f00 */
[----:B------:R-:W-:Y:S01]  /*7170*/  IMAD.U32 R4, RZ, RZ, UR8 ;  /* 0x00000008ff047e24 */ /* 0x000fe2000f8e00ff */
[----:B----4-:R-:W-:Y:S01]  /*7180*/  MOV R7, UR7 ;  /* 0x0000000700077c02 */ /* 0x010fe20008000f00 */
[----:B------:R-:W-:Y:S01]  /*7190*/  IMAD.U32 R6, RZ, RZ, UR6 ;  /* 0x00000006ff067e24 */ /* 0x000fe2000f8e00ff */
[----:B-----5:R-:W-:Y:S01]  /*71a0*/  MOV R11, UR5 ;  /* 0x00000005000b7c02 */ /* 0x020fe20008000f00 */
[----:B------:R-:W-:Y:S02]  /*71b0*/  IMAD.U32 R10, RZ, RZ, UR4 ;  /* 0x00000004ff0a7e24 */ /* 0x000fe4000f8e00ff */
[----:B------:R-:W-:Y:S07]  /*71c0*/  LEPC R20, `(.L_x_116) ;  /* 0x000000001014794e */ /* 0x000fee0000000000 */
[----:B-12---:R-:W-:Y:S05]  /*71d0*/  CALL.ABS.NOINC R2 ;  /* 0x0000000002007343 */ /* 0x006fea0003c00000 */
.L_x_116:
[----:B------:R-:W-:Y:S01]  /*71e0*/  ISETP.NE.AND P0, PT, R97, RZ, PT ;  /* 0x000000ff6100720c */ /* 0x000fe20003f05270 */
[----:B------:R-:W-:Y:S05]  /*71f0*/  WARPSYNC.ALL ;  /* 0x0000000000007948 */ /* 0x000fea0003800000 */
[----:B------:R-:W-:Y:S01]  /*7200*/  R2UR UR4, R39 ;  /* 0x00000000270472ca */ /* 0x000fe200000e0000 */
[----:B------:R-:W3:Y:S01]  /*7210*/  S2UR UR6, SR_CgaCtaId ;  /* 0x00000000000679c3 */ /* 0x000ee20000008800 */
[----:B------:R-:W-:Y:S01]  /*7220*/  R2UR UR5, R102 ;  /* 0x00000000660572ca */ /* 0x000fe200000e0000 */
[----:B------:R-:W-:Y:S01]  /*7230*/  BSSY.RECONVERGENT B0, `(.L_x_117) ;  /* 0x0000090000007945 */ /* 0x000fe20003800200 */
[C---:B-1----:R-:W-:Y:S02]  /*7240*/  SHF.L.U32 R40, R48.reuse, 0x10, RZ ;  /* 0x0000001030287819 */ /* 0x042fe400000006ff */
[----:B------:R-:W-:Y:S02]  /*7250*/  LOP3.LUT R42, R48, 0xffff0000, RZ, 0xc0, !PT ;  /* 0xffff0000302a7812 */ /* 0x000fe400078ec0ff */
[C---:B------:R-:W-:Y:S02]  /*7260*/  SHF.L.U32 R43, R49.reuse, 0x10, RZ ;  /* 0x00000010312b7819 */ /* 0x040fe400000006ff */
[----:B------:R-:W-:Y:S02]  /*7270*/  LOP3.LUT R44, R49, 0xffff0000, RZ, 0xc0, !PT ;  /* 0xffff0000312c7812 */ /* 0x000fe400078ec0ff */
[C---:B------:R-:W-:Y:S01]  /*7280*/  SHF.L.U32 R45, R50.reuse, 0x10, RZ ;  /* 0x00000010322d7819 */ /* 0x040fe200000006ff */
[----:B------:R-:W1:Y:S01]  /*7290*/  LDTM.x32 R4, tmem[UR4+0x20] ;  /* 0x00002004000479ee */ /* 0x000e6200082c0000 */
[----:B--2---:R-:W-:Y:S01]  /*72a0*/  LOP3.LUT R46, R50, 0xffff0000, RZ, 0xc0, !PT ;  /* 0xffff0000322e7812 */ /* 0x004fe200078ec0ff */
[----:B------:R-:W-:Y:S01]  /*72b0*/  USHF.L.U32 UR4, UR45, 0xd, URZ ;  /* 0x0000000d2d047899 */ /* 0x000fe200080006ff */
[C---:B------:R-:W-:Y:S01]  /*72c0*/  SHF.L.U32 R47, R51.reuse, 0x10, RZ ;  /* 0x00000010332f7819 */ /* 0x040fe200000006ff */
[----:B------:R-:W-:Y:S01]  /*72d0*/  NOP ;  /* 0x0000000000007918 */ /* 0x000fe20000000000 */
[----:B------:R-:W-:Y:S01]  /*72e0*/  LOP3.LUT R49, R51, 0xffff0000, RZ, 0xc0, !PT ;  /* 0xffff000033317812 */ /* 0x000fe200078ec0ff */
[----:B------:R-:W-:Y:S01]  /*72f0*/  UIADD3 UR5, UPT, UPT, UR5, 0x100, URZ ;  /* 0x0000010005057890 */ /* 0x000fe2000fffe0ff */
[C---:B------:R-:W-:Y:S02]  /*7300*/  SHF.L.U32 R48, R56.reuse, 0x10, RZ ;  /* 0x0000001038307819 */ /* 0x040fe400000006ff */
[----:B------:R-:W-:Y:S02]  /*7310*/  LOP3.LUT R51, R56, 0xffff0000, RZ, 0xc0, !PT ;  /* 0xffff000038337812 */ /* 0x000fe400078ec0ff */
[C---:B------:R-:W-:Y:S02]  /*7320*/  SHF.L.U32 R50, R57.reuse, 0x10, RZ ;  /* 0x0000001039327819 */ /* 0x040fe400000006ff */
[----:B------:R-:W-:Y:S02]  /*7330*/  LOP3.LUT R52, R57, 0xffff0000, RZ, 0xc0, !PT ;  /* 0xffff000039347812 */ /* 0x000fe400078ec0ff */
[----:B------:R-:W-:Y:S02]  /*7340*/  IADD3 R103, PT, PT, R96, UR4, RZ ;  /* 0x0000000460677c10 */ /* 0x000fe4000fffe0ff */
[C---:B------:R-:W-:Y:S02]  /*7350*/  SHF.L.U32 R53, R58.reuse, 0x10, RZ ;  /* 0x000000103a357819 */ /* 0x040fe400000006ff */
[----:B------:R-:W-:Y:S02]  /*7360*/  LOP3.LUT R54, R58, 0xffff0000, RZ, 0xc0, !PT ;  /* 0xffff00003a367812 */ /* 0x000fe400078ec0ff */
[C---:B------:R-:W-:Y:S02]  /*7370*/  SHF.L.U32 R55, R59.reuse, 0x10, RZ ;  /* 0x000000103b377819 */ /* 0x040fe400000006ff */
[----:B------:R-:W-:Y:S01]  /*7380*/  LOP3.LUT R56, R59, 0xffff0000, RZ, 0xc0, !PT ;  /* 0xffff00003b387812 */ /* 0x000fe200078ec0ff */
[C---:B-1----:R-:W-:Y:S01]  /*7390*/  FMUL R4, R38.reuse, R4 ;  /* 0x0000000426047220 */ /* 0x042fe20000400000 */
[----:B------:R-:W-:Y:S01]  /*73a0*/  IADD3 R102, PT, PT, R81, R103, RZ ;  /* 0x0000006751667210 */ /* 0x000fe20007ffe0ff */
[----:B------:R-:W-:Y:S01]  /*73b0*/  FMUL R5, R38, R5 ;  /* 0x0000000526057220 */ /* 0x000fe20000400000 */
[----:B------:R-:W-:Y:S01]  /*73c0*/  SHF.L.U32 R57, R64, 0x10, RZ ;  /* 0x0000001040397819 */ /* 0x000fe200000006ff */
[----:B------:R-:W-:Y:S01]  /*73d0*/  FMUL R6, R38, R6 ;  /* 0x0000000626067220 */ /* 0x000fe20000400000 */
[----:B------:R-:W-:Y:S01]  /*73e0*/  IADD3 R103, PT, PT, R80, R103, RZ ;  /* 0x0000006750677210 */ /* 0x000fe20007ffe0ff */
[----:B------:R-:W-:Y:S01]  /*73f0*/  FMUL R7, R38, R7 ;  /* 0x0000000726077220 */ /* 0x000fe20000400000 */
[----:B------:R-:W-:Y:S01]  /*7400*/  LOP3.LUT R58, R64, 0xffff0000, RZ, 0xc0, !PT ;  /* 0xffff0000403a7812 */ /* 0x000fe200078ec0ff */
[----:B------:R-:W-:Y:S01]  /*7410*/  FFMA R4, R41, R40, R4 ;  /* 0x0000002829047223 */ /* 0x000fe20000000004 */
[C---:B------:R-:W-:Y:S01]  /*7420*/  SHF.L.U32 R59, R65.reuse, 0x10, RZ ;  /* 0x00000010413b7819 */ /* 0x040fe200000006ff */
[----:B------:R-:W-:Y:S01]  /*7430*/  FMUL R8, R38, R8 ;  /* 0x0000000826087220 */ /* 0x000fe20000400000 */
[----:B------:R-:W-:Y:S01]  /*7440*/  LOP3.LUT R60, R65, 0xffff0000, RZ, 0xc0, !PT ;  /* 0xffff0000413c7812 */ /* 0x000fe200078ec0ff */
[----:B---3--:R-:W-:Y:S01]  /*7450*/  UPRMT UR5, UR6, 0x654, UR5 ;  /* 0x0000065406057896 */ /* 0x008fe20008000005 */
[----:B------:R-:W-:Y:S01]  /*7460*/  IADD3 R116, PT, PT, R95, R102, RZ ;  /* 0x000000665f747210 */ /* 0x000fe20007ffe0ff */
[C---:B------:R-:W-:Y:S01]  /*7470*/  FFMA R5, R41.reuse, R42, R5 ;  /* 0x0000002a29057223 */ /* 0x040fe20000000005 */
[C---:B------:R-:W-:Y:S01]  /*7480*/  FFMA R6, R41.reuse, R43, R6 ;  /* 0x0000002b29067223 */ /* 0x040fe20000000006 */
[C---:B------:R-:W-:Y:S01]  /*7490*/  FFMA R7, R41.reuse, R44, R7 ;  /* 0x0000002c29077223 */ /* 0x040fe20000000007 */
[----:B------:R-:W-:Y:S01]  /*74a0*/  SHF.L.U32 R61, R66, 0x10, RZ ;  /* 0x00000010423d7819 */ /* 0x000fe200000006ff */
[----:B------:R-:W-:Y:S01]  /*74b0*/  FFMA R8, R41, R45, R8 ;  /* 0x0000002d29087223 */ /* 0x000fe20000000008 */
[----:B------:R-:W-:Y:S01]  /*74c0*/  F2FP.BF16.F32.PACK_AB R80, R5, R4 ;  /* 0x000000040550723e */ /* 0x000fe200000010ff */
[C---:B------:R-:W-:Y:S01]  /*74d0*/  FMUL R9, R38.reuse, R9 ;  /* 0x0000000926097220 */ /* 0x040fe20000400000 */
[----:B------:R-:W-:Y:S01]  /*74e0*/  SYNCS.ARRIVE.TRANS64.RED.A1T0 RZ, [UR5], RZ ;  /* 0x000000ffffff79a7 */ /* 0x000fe20008100405 */
[----:B------:R-:W-:Y:S01]  /*74f0*/  F2FP.BF16.F32.PACK_AB R81, R7, R6 ;  /* 0x000000060751723e */ /* 0x000fe200000010ff */
[C---:B------:R-:W-:Y:S01]  /*7500*/  FMUL R0, R38.reuse, R10 ;  /* 0x0000000a26007220 */ /* 0x040fe20000400000 */
[C---:B------:R-:W-:Y:S01]  /*7510*/  FFMA R9, R41.reuse, R46, R9 ;  /* 0x0000002e29097223 */ /* 0x040fe20000000009 */
[C---:B------:R-:W-:Y:S01]  /*7520*/  FMUL R2, R38.reuse, R11 ;  /* 0x0000000b26027220 */ /* 0x040fe20000400000 */
[----:B------:R-:W-:Y:S01]  /*7530*/  FMUL R3, R38, R12 ;  /* 0x0000000c26037220 */ /* 0x000fe20000400000 */
[----:B------:R-:W-:Y:S01]  /*7540*/  LOP3.LUT R62, R66, 0xffff0000, RZ, 0xc0, !PT ;  /* 0xffff0000423e7812 */ /* 0x000fe200078ec0ff */
[----:B------:R-:W-:Y:S01]  /*7550*/  FFMA R0, R41, R47, R0 ;  /* 0x0000002f29007223 */ /* 0x000fe20000000000 */
[----:B------:R-:W-:Y:S01]  /*7560*/  F2FP.BF16.F32.PACK_AB R82, R9, R8 ;  /* 0x000000080952723e */ /* 0x000fe200000010ff */
[C---:B------:R-:W-:Y:S01]  /*7570*/  FFMA R2, R41.reuse, R49, R2 ;  /* 0x0000003129027223 */ /* 0x040fe20000000002 */
[----:B------:R-:W-:Y:S01]  /*7580*/  FFMA R3, R41, R48, R3 ;  /* 0x0000003029037223 */ /* 0x000fe20000000003 */
[C---:B------:R-:W-:Y:S01]  /*7590*/  FMUL R10, R38.reuse, R13 ;  /* 0x0000000d260a7220 */ /* 0x040fe20000400000 */
[----:B------:R-:W-:Y:S01]  /*75a0*/  SHF.L.U32 R63, R67, 0x10, RZ ;  /* 0x00000010433f7819 */ /* 0x000fe200000006ff */
[----:B------:R-:W-:Y:S01]  /*75b0*/  FMUL R11, R38, R14 ;  /* 0x0000000e260b7220 */ /* 0x000fe20000400000 */
[----:B------:R-:W-:Y:S01]  /*75c0*/  F2FP.BF16.F32.PACK_AB R83, R2, R0 ;  /* 0x000000000253723e */ /* 0x000fe200000010ff */
[----:B------:R-:W-:Y:S01]  /*75d0*/  FFMA R10, R41, R51, R10 ;  /* 0x00000033290a7223 */ /* 0x000fe2000000000a */
[C---:B------:R-:W-:Y:S01]  /*75e0*/  FMUL R15, R38.reuse, R15 ;  /* 0x0000000f260f7220 */ /* 0x040fe20000400000 */
[C---:B------:R-:W-:Y:S01]  /*75f0*/  FMUL R12, R38.reuse, R16 ;  /* 0x00000010260c7220 */ /* 0x040fe20000400000 */
[----:B------:R-:W-:Y:S01]  /*7600*/  FMUL R13, R38, R17 ;  /* 0x00000011260d7220 */ /* 0x000fe20000400000 */
[----:B------:R1:W-:Y:S01]  /*7610*/  STS.128 [R96+UR4], R80 ;  /* 0x0000005060007988 */ /* 0x0003e20008000c04 */
[----:B------:R-:W-:Y:S01]  /*7620*/  LOP3.LUT R64, R67, 0xffff0000, RZ, 0xc0, !PT ;  /* 0xffff000043407812 */ /* 0x000fe200078ec0ff */
[C---:B------:R-:W-:Y:S01]  /*7630*/  FFMA R11, R41.reuse, R50, R11 ;  /* 0x00000032290b7223 */ /* 0x040fe2000000000b */
[----:B------:R-:W-:Y:S01]  /*7640*/  SHF.L.U32 R65, R72, 0x10, RZ ;  /* 0x0000001048417819 */ /* 0x000fe200000006ff */
[C---:B------:R-:W-:Y:S01]  /*7650*/  FFMA R15, R41.reuse, R52, R15 ;  /* 0x00000034290f7223 */ /* 0x040fe2000000000f */
[----:B------:R-:W-:Y:S01]  /*7660*/  F2FP.BF16.F32.PACK_AB R104, R10, R3 ;  /* 0x000000030a68723e */ /* 0x000fe200000010ff */
[C---:B------:R-:W-:Y:S01]  /*7670*/  FFMA R12, R41.reuse, R53, R12 ;  /* 0x00000035290c7223 */ /* 0x040fe2000000000c */
[C---:B------:R-:W-:Y:S01]  /*7680*/  FFMA R13, R41.reuse, R54, R13 ;  /* 0x00000036290d7223 */ /* 0x040fe2000000000d */
[C---:B------:R-:W-:Y:S01]  /*7690*/  FMUL R14, R38.reuse, R18 ;  /* 0x00000012260e7220 */ /* 0x040fe20000400000 */
[C---:B------:R-:W-:Y:S01]  /*76a0*/  FMUL R19, R38.reuse, R19 ;  /* 0x0000001326137220 */ /* 0x040fe20000400000 */
[C---:B------:R-:W-:Y:S01]  /*76b0*/  FMUL R16, R38.reuse, R20 ;  /* 0x0000001426107220 */ /* 0x040fe20000400000 */
[C---:B------:R-:W-:Y:S01]  /*76c0*/  FMUL R17, R38.reuse, R21 ;  /* 0x0000001526117220 */ /* 0x040fe20000400000 */
[C---:B------:R-:W-:Y:S01]  /*76d0*/  FFMA R14, R41.reuse, R55, R14 ;  /* 0x00000037290e7223 */ /* 0x040fe2000000000e */
        /* <DEDUP_REMOVED lines=9> */
[----:B------:R-:W-:Y:S01]  /*7770*/  FFMA R23, R41, R60, R23 ;  /* 0x0000003c29177223 */ /* 0x000fe20000000017 */
[C---:B------:R-:W-:Y:S01]  /*7780*/  FMUL R27, R38.reuse, R27 ;  /* 0x0000001b261b7220 */ /* 0x040fe20000400000 */
[----:B------:R-:W-:Y:S01]  /*7790*/  F2FP.BF16.F32.PACK_AB R105, R15, R11 ;  /* 0x0000000b0f69723e */ /* 0x000fe200000010ff */
[----:B------:R-:W-:Y:S01]  /*77a0*/  FFMA R20, R41, R61, R20 ;  /* 0x0000003d29147223 */ /* 0x000fe20000000014 */
[----:B------:R-:W-:Y:S01]  /*77b0*/  F2FP.BF16.F32.PACK_AB R106, R13, R12 ;  /* 0x0000000c0d6a723e */ /* 0x000fe200000010ff */
[----:B------:R-:W-:Y:S01]  /*77c0*/  FMUL R24, R38, R28 ;  /* 0x0000001c26187220 */ /* 0x000fe20000400000 */
[----:B------:R-:W-:Y:S01]  /*77d0*/  F2FP.BF16.F32.PACK_AB R107, R19, R14 ;  /* 0x0000000e136b723e */ /* 0x000fe200000010ff */
[----:B------:R-:W-:Y:S01]  /*77e0*/  FFMA R21, R41, R62, R21 ;  /* 0x0000003e29157223 */ /* 0x000fe20000000015 */
[----:B------:R-:W-:Y:S01]  /*77f0*/  LOP3.LUT R66, R72, 0xffff0000, RZ, 0xc0, !PT ;  /* 0xffff000048427812 */ /* 0x000fe200078ec0ff */
[C---:B------:R-:W-:Y:S01]  /*7800*/  FMUL R25, R38.reuse, R29 ;  /* 0x0000001d26197220 */ /* 0x040fe20000400000 */
[----:B------:R-:W-:Y:S01]  /*7810*/  SHF.L.U32 R67, R73, 0x10, RZ ;  /* 0x0000001049437819 */ /* 0x000fe200000006ff */
[----:B------:R1:W-:Y:S01]  /*7820*/  STS.128 [R102+0x10], R104 ;  /* 0x0000106866007388 */ /* 0x0003e20000000c00 */
[----:B------:R-:W-:Y:S01]  /*7830*/  FFMA R22, R41, R63, R22 ;  /* 0x0000003f29167223 */ /* 0x000fe20000000016 */
[----:B------:R-:W-:Y:S01]  /*7840*/  LOP3.LUT R68, R73, 0xffff0000, RZ, 0xc0, !PT ;  /* 0xffff000049447812 */ /* 0x000fe200078ec0ff */
[----:B------:R-:W-:Y:S01]  /*7850*/  FMUL R26, R38, R30 ;  /* 0x0000001e261a7220 */ /* 0x000fe20000400000 */
[C---:B------:R-:W-:Y:S01]  /*7860*/  FFMA R27, R41.reuse, R64, R27 ;  /* 0x00000040291b7223 */ /* 0x040fe2000000001b */
[----:B------:R-:W-:Y:S01]  /*7870*/  SHF.L.U32 R69, R74, 0x10, RZ ;  /* 0x000000104a457819 */ /* 0x000fe200000006ff */
[----:B------:R-:W-:Y:S01]  /*7880*/  FMUL R31, R38, R31 ;  /* 0x0000001f261f7220 */ /* 0x000fe20000400000 */
[C---:B------:R-:W-:Y:S01]  /*7890*/  FFMA R24, R41.reuse, R65, R24 ;  /* 0x0000004129187223 */ /* 0x040fe20000000018 */
[----:B------:R-:W-:Y:S01]  /*78a0*/  LOP3.LUT R70, R74, 0xffff0000, RZ, 0xc0, !PT ;  /* 0xffff00004a467812 */ /* 0x000fe200078ec0ff */
[C---:B------:R-:W-:Y:S01]  /*78b0*/  FMUL R28, R38.reuse, R32 ;  /* 0x00000020261c7220 */ /* 0x040fe20000400000 */
[----:B------:R-:W-:Y:S01]  /*78c0*/  FFMA R25, R41, R66, R25 ;  /* 0x0000004229197223 */ /* 0x000fe20000000019 */
[----:B------:R-:W-:Y:S01]  /*78d0*/  SHF.L.U32 R71, R75, 0x10, RZ ;  /* 0x000000104b477819 */ /* 0x000fe200000006ff */
[C---:B------:R-:W-:Y:S01]  /*78e0*/  FMUL R29, R38.reuse, R33 ;  /* 0x00000021261d7220 */ /* 0x040fe20000400000 */
[----:B------:R-:W-:Y:S01]  /*78f0*/  FFMA R26, R41, R67, R26 ;  /* 0x00000043291a7223 */ /* 0x000fe2000000001a */
[----:B------:R-:W-:Y:S01]  /*7900*/  LOP3.LUT R72, R75, 0xffff0000, RZ, 0xc0, !PT ;  /* 0xffff00004b487812 */ /* 0x000fe200078ec0ff */
        /* <DEDUP_REMOVED lines=8> */
[----:B------:R-:W-:Y:S01]  /*7990*/  FFMA R30, R41, R71, R30 ;  /* 0x00000047291e7223 */ /* 0x000fe2000000001e */
[----:B------:R-:W-:Y:S01]  /*79a0*/  F2FP.BF16.F32.PACK_AB R111, R27, R22 ;  /* 0x000000161b6f723e */ /* 0x000fe200000010ff */
[----:B------:R-:W-:Y:S01]  /*79b0*/  FFMA R35, R41, R72, R35 ;  /* 0x0000004829237223 */ /* 0x000fe20000000023 */
[----:B------:R-:W-:Y:S02]  /*79c0*/  F2FP.BF16.F32.PACK_AB R112, R25, R24 ;  /* 0x000000181970723e */ /* 0x000fe400000010ff */
[----:B------:R-:W-:Y:S01]  /*79d0*/  F2FP.BF16.F32.PACK_AB R113, R31, R26 ;  /* 0x0000001a1f71723e */ /* 0x000fe200000010ff */
[----:B------:R1:W-:Y:S01]  /*79e0*/  STS.128 [R103+0x20], R108 ;  /* 0x0000206c67007388 */ /* 0x0003e20000000c00 */
        /* <DEDUP_REMOVED lines=8> */
[----:B--2---:R-:W2:Y:S02]  /*7a70*/  FENCE.VIEW.ASYNC.S ;  /* 0x00000000000073c6 */ /* 0x004ea40000000000 */
[----:B--2---:R-:W-:Y:S06]  /*7a80*/  BAR.SYNC.DEFER_BLOCKING 0x1, 0x80 ;  /* 0x0042000000007b1d */ /* 0x004fec0000010000 */
[----:B------:R-:W-:Y:S05]  /*7a90*/  @P0 BRA `(.L_x_118) ;  /* 0x0000000000240947 */ /* 0x000fea0003800000 */
[----:B------:R-:W2:Y:S01]  /*7aa0*/  LDCU.64 UR10, c[0x0][0x348] ;  /* 0x00006900ff0a77ac */ /* 0x000ea20008000a00 */
[----:B------:R-:W-:Y:S02]  /*7ab0*/  UIADD3 UR9, UPT, UPT, UR49, 0x20, URZ ;  /* 0x0000002031097890 */ /* 0x000fe4000fffe0ff */
[----:B------:R-:W-:Y:S02]  /*7ac0*/  UIADD3 UR8, UPT, UPT, UR47, 0x200, UR4 ;  /* 0x000002002f087890 */ /* 0x000fe4000fffe004 */
[----:B--2---:R-:W-:Y:S03]  /*7ad0*/  UIADD3 UR6, UP0, UPT, UR10, 0x680, URZ ;  /* 0x000006800a067890 */ /* 0x004fe6000ff1e0ff */
[----:B------:R-:W-:Y:S01]  /*7ae0*/  UMOV UR10, UR50 ;  /* 0x00000032000a7c82 */ /* 0x000fe20008000000 */
[----:B------:R-:W-:Y:S03]  /*7af0*/  UIADD3.X UR7, UPT, UPT, URZ, UR11, URZ, UP0, !UPT ;  /* 0x0000000bff077290 */ /* 0x000fe600087fe4ff */
[----:B------:R-:W-:Y:S06]  /*7b00*/  UMOV UR11, UR36 ;  /* 0x00000024000b7c82 */ /* 0x000fec0008000000 */
[----:B------:R2:W-:Y:S02]  /*7b10*/  UTMASTG.3D [UR8], [UR6] ;  /* 0x00000008060073b5 */ /* 0x0005e40008010000 */
[----:B--2---:R0:W-:Y:S02]  /*7b20*/  UTMACMDFLUSH ;  /* 0x00000000000079b7 */ /* 0x0041e40000000000 */
.L_x_118:
[----:B------:R-:W-:Y:S05]  /*7b30*/  BSYNC.RECONVERGENT B0 ;  /* 0x0000000000007941 */ /* 0x000fea0003800200 */
.L_x_117:
[----:B------:R-:W-:Y:S01]  /*7b40*/  UIADD3 UR4, UPT, UPT, UR45, 0x1, URZ ;  /* 0x000000012d047890 */ /* 0x000fe2000fffe0ff */
[----:B------:R-:W-:Y:S03]  /*7b50*/  BSSY.RECONVERGENT B0, `(.L_x_119) ;  /* 0x0000008000007945 */ /* 0x000fe60003800200 */
[----:B------:R-:W-:Y:S04]  /*7b60*/  UISETP.NE.AND UP0, UPT, UR4, 0x3, UPT ;  /* 0x000000030400788c */ /* 0x000fe8000bf05270 */
[----:B------:R-:W-:Y:S02]  /*7b70*/  UISETP.EQ.XOR UP1, UPT, UR44, 0x3, !UP0 ;  /* 0x000000032c00788c */ /* 0x000fe4000c722a70 */
[----:B------:R-:W-:Y:S02]  /*7b80*/  USEL UR46, UR4, URZ, UP0 ;  /* 0x000000ff042e7287 */ /* 0x000fe40008000000 */
[----:B------:R-:W-:Y:S04]  /*7b90*/  USEL UR5, URZ, 0x1, !UP1 ;  /* 0x00000001ff057887 */ /* 0x000fe8000c800000 */
[----:B------:R-:W-:Y:S01]  /*7ba0*/  ULOP3.LUT UR54, UR54, UR5, URZ, 0x3c, !UPT ;  /* 0x0000000536367292 */ /* 0x000fe2000f8e3cff */
[----:B------:R-:W-:Y:S11]  /*7bb0*/  @P0 BRA `(.L_x_120) ;  /* 0x0000000000040947 */ /* 0x000ff60003800000 */
[----:B------:R-:W-:Y:S04]  /*7bc0*/  DEPBAR.LE SB0, 0x1 ;  /* 0x000080400000791a */ /* 0x000fe80000000000 */
.L_x_120:
[----:B------:R-:W-:Y:S05]  /*7bd0*/  BSYNC.RECONVERGENT B0 ;  /* 0x0000000000007941 */ /* 0x000fea0003800200 */
.L_x_119:
[----:B------:R-:W-:Y:S01]  /*7be0*/  BAR.SYNC.DEFER_BLOCKING 0x1, 0x80 ;  /* 0x0042000000007b1d */ /* 0x000fe20000010000 */
[----:B------:R-:W-:Y:S01]  /*7bf0*/  UISETP.NE.AND UP0, UPT, UR53, -0x2, UPT ;  /* 0xfffffffe3500788c */ /* 0x000fe2000bf05270 */
[----:B------:R-:W-:Y:S08]  /*7c00*/  IADD3 R0, PT, PT, R36, 0x1, RZ ;  /* 0x0000000124007810 */ /* 0x000ff00007ffe0ff */
[----:B------:R-:W-:Y:S05]  /*7c10*/  BRA.U !UP0, `(.L_x_121) ;  /* 0x0000000108287547 */ /* 0x000fea000b800000 */
[----:B------:R-:W2:Y:S01]  /*7c20*/  S2R R2, SR_CgaCtaId ;  /* 0x0000000000027919 */ /* 0x000ea20000008800 */
[----:B------:R-:W-:Y:S01]  /*7c30*/  ISETP.NE.AND P0, PT, R101, RZ, PT ;  /* 0x000000ff6500720c */ /* 0x000fe20003f05270 */
[----:B------:R-:W-:Y:S01]  /*7c40*/  IMAD.U32 R3, RZ, RZ, UR52 ;  /* 0x00000034ff037e24 */ /* 0x000fe2000f8e00ff */
[----:B------:R-:W-:Y:S04]  /*7c50*/  UIADD3 UR4, UPT, UPT, UR52, 0x1, URZ ;  /* 0x0000000134047890 */ /* 0x000fe8000fffe0ff */
[----:B------:R-:W-:Y:S04]  /*7c60*/  UISETP.NE.AND UP0, UPT, UR4, 0x3, UPT ;  /* 0x000000030400788c */ /* 0x000fe8000bf05270 */
[----:B------:R-:W-:Y:S03]  /*7c70*/  USEL UR52, UR4, URZ, UP0 ;  /* 0x000000ff04347287 */ /* 0x000fe60008000000 */
[----:B------:R-:W-:Y:S05]  /*7c80*/  @P0 LEA R3, R3, UR47, 0x3 ;  /* 0x0000002f03030c11 */ /* 0x000fea000f8e18ff */
[----:B------:R-:W-:Y:S05]  /*7c90*/  @P0 VIADD R3, R3, 0x98 ;  /* 0x0000009803030836 */ /* 0x000fea0000000000 */
[----:B--2---:R-:W-:Y:S04]  /*7ca0*/  @P0 PRMT R2, R2, 0x654, R3 ;  /* 0x0000065402020816 */ /* 0x004fe80000000003 */
[----:B------:R2:W-:Y:S03]  /*7cb0*/  @P0 SYNCS.ARRIVE.TRANS64.RED.A1T0 RZ, [R2+URZ], RZ ;  /* 0x000000ff02ff09a7 */ /* 0x0005e600081004ff */
.L_x_121:
[----:B------:R-:W-:Y:S01]  /*7cc0*/  R2UR UR6, R100 ;  /* 0x00000000640672ca */ /* 0x000fe200000e0000 */
[----:B------:R-:W-:Y:S01]  /*7cd0*/  UIADD3 UR53, UPT, UPT, UR53, 0x2, URZ ;  /* 0x0000000235357890 */ /* 0x000fe2000fffe0ff */
[----:B------:R-:W-:Y:S01]  /*7ce0*/  R2UR UR5, R86 ;  /* 0x00000000560572ca */ /* 0x000fe200000e0000 */
[----:B------:R-:W-:Y:S01]  /*7cf0*/  UMOV UR36, UR63 ;  /* 0x0000003f00247c82 */ /* 0x000fe20008000000 */
[----:B------:R-:W-:Y:S02]  /*7d00*/  R2UR UR4, R87 ;  /* 0x00000000570472ca */ /* 0x000fe400000e0000 */
[----:B------:R-:W-:Y:S02]  /*7d10*/  ISETP.NE.AND P0, PT, R90, 0x2, PT ;  /* 0x000000025a00780c */ /* 0x000fe40003f05270 */
[----:B------:R-:W-:Y:S02]  /*7d20*/  ISETP.NE.AND P1, PT, R0, 0x4, PT ;  /* 0x000000040000780c */ /* 0x000fe40003f25270 */
[----:B--2---:R-:W-:Y:S02]  /*7d30*/  SEL R2, RZ, 0x1, P0 ;  /* 0x00000001ff027807 */ /* 0x004fe40000000000 */
[----:B------:R-:W-:Y:S01]  /*7d40*/  SEL R3, RZ, 0x1, P1 ;  /* 0x00000001ff037807 */ /* 0x000fe20000800000 */
[----:B------:R-:W-:Y:S01]  /*7d50*/  UISETP.NE.AND UP0, UPT, UR6, URZ, UPT ;  /* 0x000000ff0600728c */ /* 0x000fe2000bf05270 */
[----:B------:R-:W-:Y:S01]  /*7d60*/  LOP3.LUT R93, R93, R2, RZ, 0x3c, !PT ;  /* 0x000000025d5d7212 */ /* 0x000fe200078e3cff */
[----:B------:R-:W-:Y:S01]  /*7d70*/  UIADD3 UR30, UPT, UPT, UR37, UR5, URZ ;  /* 0x00000005251e7290 */ /* 0x000fe2000fffe0ff */
[----:B------:R-:W-:Y:S01]  /*7d80*/  LOP3.LUT R94, R94, R3, RZ, 0x3c, !PT ;  /* 0x000000035e5e7212 */ /* 0x000fe200078e3cff */
[----:B------:R-:W-:Y:S01]  /*7d90*/  UIADD3 UR25, UPT, UPT, UR38, UR4, URZ ;  /* 0x0000000426197290 */ /* 0x000fe2000fffe0ff */
[----:B------:R-:W-:Y:S02]  /*7da0*/  SEL R90, R90, RZ, P0 ;  /* 0x000000ff5a5a7207 */ /* 0x000fe40000000000 */
[----:B------:R-:W-:Y:S02]  /*7db0*/  SEL R36, R0, RZ, P1 ;  /* 0x000000ff00247207 */ /* 0x000fe40000800000 */
[----:B------:R-:W-:Y:S07]  /*7dc0*/  BRA.U UP0, `(.L_x_122) ;  /* 0xffffffd500807547 */ /* 0x000fee000b83ffff */
[----:B------:R-:W-:-:S13]  /*7dd0*/  R2UR UR4, R88 ;  /* 0x00000000580472ca */ /* 0x000fda00000e0000 */
[----:B------:R-:W-:-:S09]  /*7de0*/  UISETP.NE.AND UP0, UPT, UR4, URZ, UPT ;  /* 0x000000ff0400728c */ /* 0x000fd2000bf05270 */
[----:B------:R-:W-:Y:S05]  /*7df0*/  BRA.U !UP0, `(.L_x_123) ;  /* 0x0000000108487547 */ /* 0x000fea000b800000 */
[----:B------:R-:W2:Y:S02]  /*7e00*/  LDCU.64 UR4, c[0x0][0x890] ;  /* 0x00011200ff0477ac */ /* 0x000ea40008000a00 */
[----:B--2---:R-:W-:-:S04]  /*7e10*/  UISETP.NE.U32.AND UP0, UPT, UR4, URZ, UPT ;  /* 0x000000ff0400728c */ /* 0x004fc8000bf05070 */
[----:B------:R-:W-:-:S09]  /*7e20*/  UISETP.NE.AND.EX UP0, UPT, UR5, URZ, UPT, UP0 ;  /* 0x000000ff0500728c */ /* 0x000fd2000bf05300 */
[----:B------:R-:W-:Y:S05]  /*7e30*/  BRA.U UP0, `(.L_x_124) ;  /* 0x00000001000c7547 */ /* 0x000fea000b800000 */
[----:B------:R-:W-:-:S13]  /*7e40*/  FSETP.NEU.AND P0, PT, R41, RZ, PT ;  /* 0x000000ff2900720b */ /* 0x000fda0003f0d000 */
[----:B------:R-:W-:Y:S05]  /*7e50*/  @!P0 EXIT ;  /* 0x000000000000894d */ /* 0x000fea0003800000 */
[----:B------:R-:W-:Y:S05]  /*7e60*/  BRA `(.L_x_123) ;  /* 0x00000000002c7947 */ /* 0x000fea0003800000 */
.L_x_124:
[----:B------:R-:W-:Y:S01]  /*7e70*/  ISETP.NE.AND P0, PT, R89, RZ, PT ;  /* 0x000000ff5900720c */ /* 0x000fe20003f05270 */
[----:B------:R-:W-:-:S12]  /*7e80*/  BSSY.RECONVERGENT B0, `(.L_x_123) ;  /* 0x0000009000007945 */ /* 0x000fd80003800200 */
[----:B------:R-:W-:Y:S05]  /*7e90*/  @P0 BRA `(.L_x_125) ;  /* 0x0000000000140947 */ /* 0x000fea0003800000 */
[----:B------:R-:W2:Y:S02]  /*7ea0*/  LDCU.64 UR4, c[0x0][0x888] ;  /* 0x00011100ff0477ac */ /* 0x000ea40008000a00 */
[----:B--2---:R-:W-:-:S04]  /*7eb0*/  ISETP.NE.U32.AND P0, PT, RZ, UR4, PT ;  /* 0x00000004ff007c0c */ /* 0x004fc8000bf05070 */
[----:B------:R-:W-:-:S13]  /*7ec0*/  ISETP.NE.AND.EX P0, PT, RZ, UR5, PT, P0 ;  /* 0x00000005ff007c0c */ /* 0x000fda000bf05300 */
[----:B------:R-:W-:Y:S05]  /*7ed0*/  @!P0 EXIT ;  /* 0x000000000000894d */ /* 0x000fea0003800000 */
[----:B------:R-:W-:Y:S05]  /*7ee0*/  BRA `(.L_x_126) ;  /* 0x0000000000087947 */ /* 0x000fea0003800000 */
.L_x_125:
[----:B------:R-:W-:-:S13]  /*7ef0*/  FSETP.NEU.AND P0, PT, R41, RZ, PT ;  /* 0x000000ff2900720b */ /* 0x000fda0003f0d000 */
[----:B------:R-:W-:Y:S05]  /*7f00*/  @!P0 EXIT ;  /* 0x000000000000894d */ /* 0x000fea0003800000 */
.L_x_126:
[----:B------:R-:W-:Y:S05]  /*7f10*/  BSYNC.RECONVERGENT B0 ;  /* 0x0000000000007941 */ /* 0x000fea0003800200 */
.L_x_123:
[----:B------:R-:W2:Y:S01]  /*7f20*/  S2UR UR5, SR_CgaCtaId ;  /* 0x00000000000579c3 */ /* 0x000ea20000008800 */
[----:B------:R-:W-:Y:S01]  /*7f30*/  ULEA UR4, UR52, UR47, 0x3 ;  /* 0x0000002f34047291 */ /* 0x000fe2000f8e18ff */
[----:B------:R-:W-:-:S04]  /*7f40*/  DEPBAR.LE SB0, 0x0 ;  /* 0x000080000000791a */ /* 0x000fc80000000000 */
[----:B------:R-:W-:-:S04]  /*7f50*/  UIADD3 UR4, UPT, UPT, UR4, 0x98, URZ ;  /* 0x0000009804047890 */ /* 0x000fc8000fffe0ff */
[----:B--2---:R-:W-:-:S09]  /*7f60*/  UPRMT UR4, UR5, 0x654, UR4 ;  /* 0x0000065405047896 */ /* 0x004fd20008000004 */
[----:B------:R-:W-:Y:S01]  /*7f70*/  SYNCS.ARRIVE.TRANS64.RED.A1T0 RZ, [UR4], RZ ;  /* 0x000000ffffff79a7 */ /* 0x000fe20008100404 */
[----:B------:R-:W-:Y:S05]  /*7f80*/  EXIT ;  /* 0x000000000000794d */ /* 0x000fea0003800000 */
.L_x_25:
[----:B--2---:R2:W3:Y:S02]  /*7f90*/  SYNCS.PHASECHK.TRANS64.TRYWAIT P0, [R0+URZ+0x130], R3 ;  /* 0x00013003000075a7 */ /* 0x0044e400080011ff */
[----:B---3--:R-:W-:Y:S05]  /*7fa0*/  @!P0 NANOSLEEP.SYNCS 0x989680 ;  /* 0x009896800000895d */ /* 0x008fea0003900000 */
[----:B------:R-:W3:Y:S02]  /*7fb0*/  @!P0 SYNCS.PHASECHK.TRANS64 P0, [R0+URZ+0x130], R3 ;  /* 0x00013003000085a7 */ /* 0x000ee400080010ff */
[----:B---3--:R-:W-:Y:S05]  /*7fc0*/  @!P0 BRA `(.L_x_25) ;  /* 0xfffffffc00f08947 */ /* 0x008fea000383ffff */
[----:B------:R-:W-:Y:S05]  /*7fd0*/  BRA `(.L_x_127) ;  /* 0xffffff98006c7947 */ /* 0x000fea000383ffff */
.L_x_28:
[----:B--2---:R-:W-:-:S07]  /*7fe0*/  MOV R0, UR33 ;  /* 0x0000002100007c02 */ /* 0x004fce0008000f00 */
.L_x_128:
[----:B--2---:R2:W3:Y:S02]  /*7ff0*/  SYNCS.PHASECHK.TRANS64.TRYWAIT P0, [R0+URZ+0x40], R3 ;  /* 0x00004003000075a7 */ /* 0x0044e400080011ff */
[----:B---3--:R-:W-:Y:S05]  /*8000*/  @!P0 NANOSLEEP.SYNCS 0x989680 ;  /* 0x009896800000895d */ /* 0x008fea0003900000 */
[----:B------:R-:W3:Y:S02]  /*8010*/  @!P0 SYNCS.PHASECHK.TRANS64 P0, [R0+URZ+0x40], R3 ;  /* 0x00004003000085a7 */ /* 0x000ee400080010ff */
[----:B---3--:R-:W-:Y:S05]  /*8020*/  @!P0 BRA `(.L_x_128) ;  /* 0xfffffffc00f08947 */ /* 0x008fea000383ffff */
[----:B------:R-:W-:Y:S05]  /*8030*/  BRA `(.L_x_27) ;  /* 0xffffff9800ac7947 */ /* 0x000fea000383ffff */
.L_x_35:
[----:B-1----:R-:W-:-:S07]  /*8040*/  MOV R0, UR17 ;  /* 0x0000001100007c02 */ /* 0x002fce0008000f00 */
.L_x_129:
[----:B-1----:R1:W2:Y:S02]  /*8050*/  SYNCS.PHASECHK.TRANS64.TRYWAIT P0, [R0+URZ+0x40], R3 ;  /* 0x00004003000075a7 */ /* 0x0022a400080011ff */
[----:B--2---:R-:W-:Y:S05]  /*8060*/  @!P0 NANOSLEEP.SYNCS 0x989680 ;  /* 0x009896800000895d */ /* 0x004fea0003900000 */
[----:B------:R-:W2:Y:S02]  /*8070*/  @!P0 SYNCS.PHASECHK.TRANS64 P0, [R0+URZ+0x40], R3 ;  /* 0x00004003000085a7 */ /* 0x000ea400080010ff */
[----:B--2---:R-:W-:Y:S05]  /*8080*/  @!P0 BRA `(.L_x_129) ;  /* 0xfffffffc00f08947 */ /* 0x004fea000383ffff */
[----:B------:R-:W-:Y:S05]  /*8090*/  BRA `(.L_x_34) ;  /* 0xffffff9c006c7947 */ /* 0x000fea000383ffff */
.L_x_40:
[----:B-1----:R1:W2:Y:S02]  /*80a0*/  SYNCS.PHASECHK.TRANS64.TRYWAIT P0, [R3+URZ+0xc0], R0 ;  /* 0x0000c000030075a7 */ /* 0x0022a400080011ff */
[----:B--2---:R-:W-:Y:S05]  /*80b0*/  @!P0 NANOSLEEP.SYNCS 0x989680 ;  /* 0x009896800000895d */ /* 0x004fea0003900000 */
[----:B------:R-:W2:Y:S02]  /*80c0*/  @!P0 SYNCS.PHASECHK.TRANS64 P0, [R3+URZ+0xc0], R0 ;  /* 0x0000c000030085a7 */ /* 0x000ea400080010ff */
[----:B--2---:R-:W-:Y:S05]  /*80d0*/  @!P0 BRA `(.L_x_40) ;  /* 0xfffffffc00f08947 */ /* 0x004fea000383ffff */
[----:B------:R-:W-:Y:S05]  /*80e0*/  BRA `(.L_x_130) ;  /* 0xffffffa0000c7947 */ /* 0x000fea000383ffff */
.L_x_44:
[----:B-1----:R-:W-:-:S07]  /*80f0*/  MOV R0, UR4 ;  /* 0x0000000400007c02 */ /* 0x002fce0008000f00 */
.L_x_131:
[----:B-1----:R1:W2:Y:S02]  /*8100*/  SYNCS.PHASECHK.TRANS64.TRYWAIT P0, [R0+URZ], R3 ;  /* 0x00000003000075a7 */ /* 0x0022a400080011ff */
[----:B--2---:R-:W-:Y:S05]  /*8110*/  @!P0 NANOSLEEP.SYNCS 0x989680 ;  /* 0x009896800000895d */ /* 0x004fea0003900000 */
[----:B------:R-:W2:Y:S02]  /*8120*/  @!P0 SYNCS.PHASECHK.TRANS64 P0, [R0+URZ], R3 ;  /* 0x00000003000085a7 */ /* 0x000ea400080010ff */
[----:B--2---:R-:W-:Y:S05]  /*8130*/  @!P0 BRA `(.L_x_131) ;  /* 0xfffffffc00f08947 */ /* 0x004fea000383ffff */
[----:B------:R-:W-:Y:S05]  /*8140*/  BRA `(.L_x_132) ;  /* 0xffffffa400b87947 */ /* 0x000fea000383ffff */
.L_x_45:
[----:B------:R-:W-:-:S07]  /*8150*/  MOV R0, UR5 ;  /* 0x0000000500007c02 */ /* 0x000fce0008000f00 */
.L_x_133:
[----:B-1----:R1:W2:Y:S02]  /*8160*/  SYNCS.PHASECHK.TRANS64.TRYWAIT P0, [R0+URZ], R3 ;  /* 0x00000003000075a7 */ /* 0x0022a400080011ff */
[----:B--2---:R-:W-:Y:S05]  /*8170*/  @!P0 NANOSLEEP.SYNCS 0x989680 ;  /* 0x009896800000895d */ /* 0x004fea0003900000 */
[----:B------:R-:W2:Y:S02]  /*8180*/  @!P0 SYNCS.PHASECHK.TRANS64 P0, [R0+URZ], R3 ;  /* 0x00000003000085a7 */ /* 0x000ea400080010ff */
[----:B--2---:R-:W-:Y:S05]  /*8190*/  @!P0 BRA `(.L_x_133) ;  /* 0xfffffffc00f08947 */ /* 0x004fea000383ffff */
[----:B------:R-:W-:Y:S05]  /*81a0*/  BRA `(.L_x_134) ;  /* 0xffffffa400c47947 */ /* 0x000fea000383ffff */
.L_x_46:
[----:B------:R-:W-:-:S07]  /*81b0*/  MOV R0, UR5 ;  /* 0x0000000500007c02 */ /* 0x000fce0008000f00 */
.L_x_135:
[----:B-1----:R1:W2:Y:S02]  /*81c0*/  SYNCS.PHASECHK.TRANS64.TRYWAIT P0, [R0+URZ], R3 ;  /* 0x00000003000075a7 */ /* 0x0022a400080011ff */
[----:B--2---:R-:W-:Y:S05]  /*81d0*/  @!P0 NANOSLEEP.SYNCS 0x989680 ;  /* 0x009896800000895d */ /* 0x004fea0003900000 */
[----:B------:R-:W2:Y:S02]  /*81e0*/  @!P0 SYNCS.PHASECHK.TRANS64 P0, [R0+URZ], R3 ;  /* 0x00000003000085a7 */ /* 0x000ea400080010ff */
[----:B--2---:R-:W-:Y:S05]  /*81f0*/  @!P0 BRA `(.L_x_135) ;  /* 0xfffffffc00f08947 */ /* 0x004fea000383ffff */
[----:B------:R-:W-:Y:S05]  /*8200*/  BRA `(.L_x_136) ;  /* 0xffffffa400d07947 */ /* 0x000fea000383ffff */
.L_x_47:
[----:B------:R-:W-:-:S07]  /*8210*/  MOV R0, UR5 ;  /* 0x0000000500007c02 */ /* 0x000fce0008000f00 */
.L_x_137:
[----:B-1----:R1:W2:Y:S02]  /*8220*/  SYNCS.PHASECHK.TRANS64.TRYWAIT P0, [R0+URZ], R3 ;  /* 0x00000003000075a7 */ /* 0x0022a400080011ff */
[----:B--2---:R-:W-:Y:S05]  /*8230*/  @!P0 NANOSLEEP.SYNCS 0x989680 ;  /* 0x009896800000895d */ /* 0x004fea0003900000 */
[----:B------:R-:W2:Y:S02]  /*8240*/  @!P0 SYNCS.PHASECHK.TRANS64 P0, [R0+URZ], R3 ;  /* 0x00000003000085a7 */ /* 0x000ea400080010ff */
[----:B--2---:R-:W-:Y:S05]  /*8250*/  @!P0 BRA `(.L_x_137) ;  /* 0xfffffffc00f08947 */ /* 0x004fea000383ffff */
[----:B------:R-:W-:Y:S05]  /*8260*/  BRA `(.L_x_138) ;  /* 0xffffffa400dc7947 */ /* 0x000fea000383ffff */
.L_x_48:
[----:B------:R-:W-:-:S07]  /*8270*/  MOV R0, UR5 ;  /* 0x0000000500007c02 */ /* 0x000fce0008000f00 */
.L_x_139:
[----:B-1----:R1:W2:Y:S02]  /*8280*/  SYNCS.PHASECHK.TRANS64.TRYWAIT P0, [R0+URZ], R3 ;  /* 0x00000003000075a7 */ /* 0x0022a400080011ff */
[----:B--2---:R-:W-:Y:S05]  /*8290*/  @!P0 NANOSLEEP.SYNCS 0x989680 ;  /* 0x009896800000895d */ /* 0x004fea0003900000 */
[----:B------:R-:W2:Y:S02]  /*82a0*/  @!P0 SYNCS.PHASECHK.TRANS64 P0, [R0+URZ], R3 ;  /* 0x00000003000085a7 */ /* 0x000ea400080010ff */
[----:B--2---:R-:W-:Y:S05]  /*82b0*/  @!P0 BRA `(.L_x_139) ;  /* 0xfffffffc00f08947 */ /* 0x004fea000383ffff */
[----:B------:R-:W-:Y:S05]  /*82c0*/  BRA `(.L_x_140) ;  /* 0xffffffa400e87947 */ /* 0x000fea000383ffff */
.L_x_49:
[----:B------:R-:W-:-:S07]  /*82d0*/  MOV R0, UR5 ;  /* 0x0000000500007c02 */ /* 0x000fce0008000f00 */
.L_x_141:
[----:B-1----:R1:W2:Y:S02]  /*82e0*/  SYNCS.PHASECHK.TRANS64.TRYWAIT P0, [R0+URZ], R3 ;  /* 0x00000003000075a7 */ /* 0x0022a400080011ff */
[----:B--2---:R-:W-:Y:S05]  /*82f0*/  @!P0 NANOSLEEP.SYNCS 0x989680 ;  /* 0x009896800000895d */ /* 0x004fea0003900000 */
[----:B------:R-:W2:Y:S02]  /*8300*/  @!P0 SYNCS.PHASECHK.TRANS64 P0, [R0+URZ], R3 ;  /* 0x00000003000085a7 */ /* 0x000ea400080010ff */
[----:B--2---:R-:W-:Y:S05]  /*8310*/  @!P0 BRA `(.L_x_141) ;  /* 0xfffffffc00f08947 */ /* 0x004fea000383ffff */
[----:B------:R-:W-:Y:S05]  /*8320*/  BRA `(.L_x_142) ;  /* 0xffffffa400f47947 */ /* 0x000fea000383ffff */
.L_x_50:
[----:B------:R-:W-:-:S07]  /*8330*/  MOV R0, UR5 ;  /* 0x0000000500007c02 */ /* 0x000fce0008000f00 */
.L_x_143:
[----:B-1----:R1:W2:Y:S02]  /*8340*/  SYNCS.PHASECHK.TRANS64.TRYWAIT P0, [R0+URZ], R3 ;  /* 0x00000003000075a7 */ /* 0x0022a400080011ff */
[----:B--2---:R-:W-:Y:S05]  /*8350*/  @!P0 NANOSLEEP.SYNCS 0x989680 ;  /* 0x009896800000895d */ /* 0x004fea0003900000 */
[----:B------:R-:W2:Y:S02]  /*8360*/  @!P0 SYNCS.PHASECHK.TRANS64 P0, [R0+URZ], R3 ;  /* 0x00000003000085a7 */ /* 0x000ea400080010ff */
[----:B--2---:R-:W-:Y:S05]  /*8370*/  @!P0 BRA `(.L_x_143) ;  /* 0xfffffffc00f08947 */ /* 0x004fea000383ffff */
[----:B------:R-:W-:Y:S05]  /*8380*/  BRA `(.L_x_144) ;  /* 0xffffffa800007947 */ /* 0x000fea000383ffff */
.L_x_53:
[----:B-1----:R1:W2:Y:S02]  /*8390*/  SYNCS.PHASECHK.TRANS64.TRYWAIT P0, [R2+URZ+0x120], R5 ;  /* 0x00012005020075a7 */ /* 0x0022a400080011ff */
[----:B--2---:R-:W-:Y:S05]  /*83a0*/  @!P0 NANOSLEEP.SYNCS 0x989680 ;  /* 0x009896800000895d */ /* 0x004fea0003900000 */
[----:B------:R-:W2:Y:S02]  /*83b0*/  @!P0 SYNCS.PHASECHK.TRANS64 P0, [R2+URZ+0x120], R5 ;  /* 0x00012005020085a7 */ /* 0x000ea400080010ff */
[----:B--2---:R-:W-:Y:S05]  /*83c0*/  @!P0 BRA `(.L_x_53) ;  /* 0xfffffffc00f08947 */ /* 0x004fea000383ffff */
[----:B------:R-:W-:Y:S05]  /*83d0*/  BRA `(.L_x_145) ;  /* 0xffffffa800647947 */ /* 0x000fea000383ffff */
.L_x_54:
[----:B------:R-:W-:-:S07]  /*83e0*/  MOV R2, UR4 ;  /* 0x0000000400027c02 */ /* 0x000fce0008000f00 */
.L_x_146:
[----:B-1----:R1:W2:Y:S02]  /*83f0*/  SYNCS.PHASECHK.TRANS64.TRYWAIT P0, [R2+URZ+0xd0], R5 ;  /* 0x0000d005020075a7 */ /* 0x0022a400080011ff */
[----:B--2---:R-:W-:Y:S05]  /*8400*/  @!P0 NANOSLEEP.SYNCS 0x989680 ;  /* 0x009896800000895d */ /* 0x004fea0003900000 */
[----:B------:R-:W2:Y:S02]  /*8410*/  @!P0 SYNCS.PHASECHK.TRANS64 P0, [R2+URZ+0xd0], R5 ;  /* 0x0000d005020085a7 */ /* 0x000ea400080010ff */
[----:B--2---:R-:W-:Y:S05]  /*8420*/  @!P0 BRA `(.L_x_146) ;  /* 0xfffffffc00f08947 */ /* 0x004fea000383ffff */
[----:B------:R-:W-:Y:S05]  /*8430*/  BRA `(.L_x_147) ;  /* 0xffffffa800747947 */ /* 0x000fea000383ffff */
.L_x_55:
[----:B-1----:R1:W2:Y:S02]  /*8440*/  SYNCS.PHASECHK.TRANS64.TRYWAIT P1, [R2+URZ+0xc0], R5 ;  /* 0x0000c005020075a7 */ /* 0x0022a400080211ff */
[----:B--2---:R-:W-:Y:S05]  /*8450*/  @!P1 NANOSLEEP.SYNCS 0x989680 ;  /* 0x009896800000995d */ /* 0x004fea0003900000 */
[----:B------:R-:W2:Y:S02]  /*8460*/  @!P1 SYNCS.PHASECHK.TRANS64 P1, [R2+URZ+0xc0], R5 ;  /* 0x0000c005020095a7 */ /* 0x000ea400080210ff */
[----:B--2---:R-:W-:Y:S05]  /*8470*/  @!P1 BRA `(.L_x_55) ;  /* 0xfffffffc00f09947 */ /* 0x004fea000383ffff */
[----:B------:R-:W-:Y:S05]  /*8480*/  BRA `(.L_x_148) ;  /* 0xffffffa800a47947 */ /* 0x000fea000383ffff */
.L_x_58:
[----:B------:R-:W-:-:S07]  /*8490*/  MOV R0, UR4 ;  /* 0x0000000400007c02 */ /* 0x000fce0008000f00 */
.L_x_149:
[----:B-1----:R1:W2:Y:S02]  /*84a0*/  SYNCS.PHASECHK.TRANS64.TRYWAIT P0, [R0+URZ+0xd0], R3 ;  /* 0x0000d003000075a7 */ /* 0x0022a400080011ff */
[----:B--2---:R-:W-:Y:S05]  /*84b0*/  @!P0 NANOSLEEP.SYNCS 0x989680 ;  /* 0x009896800000895d */ /* 0x004fea0003900000 */
[----:B------:R-:W2:Y:S02]  /*84c0*/  @!P0 SYNCS.PHASECHK.TRANS64 P0, [R0+URZ+0xd0], R3 ;  /* 0x0000d003000085a7 */ /* 0x000ea400080010ff */
[----:B--2---:R-:W-:Y:S05]  /*84d0*/  @!P0 BRA `(.L_x_149) ;  /* 0xfffffffc00f08947 */ /* 0x004fea000383ffff */
[----:B------:R-:W-:Y:S05]  /*84e0*/  BRA `(.L_x_57) ;  /* 0xffffffa800f87947 */ /* 0x000fea000383ffff */
.L_x_65:
[----:B-1----:R1:W2:Y:S02]  /*84f0*/  SYNCS.PHASECHK.TRANS64.TRYWAIT P1, [R0+URZ+0xc0], R5 ;  /* 0x0000c005000075a7 */ /* 0x0022a400080211ff */
[----:B--2---:R-:W-:Y:S05]  /*8500*/  @!P1 NANOSLEEP.SYNCS 0x989680 ;  /* 0x009896800000995d */ /* 0x004fea0003900000 */
[----:B------:R-:W2:Y:S02]  /*8510*/  @!P1 SYNCS.PHASECHK.TRANS64 P1, [R0+URZ+0xc0], R5 ;  /* 0x0000c005000095a7 */ /* 0x000ea400080210ff */
[----:B--2---:R-:W-:Y:S05]  /*8520*/  @!P1 BRA `(.L_x_65) ;  /* 0xfffffffc00f09947 */ /* 0x004fea000383ffff */
[----:B------:R-:W-:Y:S05]  /*8530*/  BRA `(.L_x_150) ;  /* 0xffffffb000707947 */ /* 0x000fea000383ffff */
.L_x_66:
[----:B------:R-:W-:-:S07]  /*8540*/  MOV R3, UR30 ;  /* 0x0000001e00037c02 */ /* 0x000fce0008000f00 */
.L_x_151:
[----:B-1----:R1:W2:Y:S02]  /*8550*/  SYNCS.PHASECHK.TRANS64.TRYWAIT P0, [R3+URZ+0x100], R0 ;  /* 0x00010000030075a7 */ /* 0x0022a400080011ff */
[----:B--2---:R-:W-:Y:S05]  /*8560*/  @!P0 NANOSLEEP.SYNCS 0x989680 ;  /* 0x009896800000895d */ /* 0x004fea0003900000 */
[----:B------:R-:W2:Y:S02]  /*8570*/  @!P0 SYNCS.PHASECHK.TRANS64 P0, [R3+URZ+0x100], R0 ;  /* 0x00010000030085a7 */ /* 0x000ea400080010ff */
[----:B--2---:R-:W-:Y:S05]  /*8580*/  @!P0 BRA `(.L_x_151) ;  /* 0xfffffffc00f08947 */ /* 0x004fea000383ffff */
[----:B------:R-:W-:Y:S05]  /*8590*/  BRA `(.L_x_152) ;  /* 0xffffffb000a87947 */ /* 0x000fea000383ffff */
.L_x_69:
[----:B------:R-:W-:Y:S07]  /*85a0*/  MOV R0, UR5 ;  /* 0x0000000500007c02 */ /* 0x000fee0008000f00 */
.L_x_153:
[----:B-1----:R1:W2:Y:S02]  /*85b0*/  SYNCS.PHASECHK.TRANS64.TRYWAIT P0, [R0+URZ], R3 ;  /* 0x00000003000075a7 */ /* 0x0022a400080011ff */
[----:B--2---:R-:W-:Y:S05]  /*85c0*/  @!P0 NANOSLEEP.SYNCS 0x989680 ;  /* 0x009896800000895d */ /* 0x004fea0003900000 */
[----:B------:R-:W2:Y:S02]  /*85d0*/  @!P0 SYNCS.PHASECHK.TRANS64 P0, [R0+URZ], R3 ;  /* 0x00000003000085a7 */ /* 0x000ea400080010ff */
[----:B--2---:R-:W-:Y:S05]  /*85e0*/  @!P0 BRA `(.L_x_153) ;  /* 0xfffffffc00f08947 */ /* 0x004fea000383ffff */
[----:B------:R-:W-:Y:S05]  /*85f0*/  BRA `(.L_x_68) ;  /* 0xffffffb000c47947 */ /* 0x000fea000383ffff */
.L_x_72:
[----:B------:R-:W-:-:S07]  /*8600*/  MOV R0, UR4 ;  /* 0x0000000400007c02 */ /* 0x000fce0008000f00 */
.L_x_154:
[----:B--2---:R2:W4:Y:S02]  /*8610*/  SYNCS.PHASECHK.TRANS64.TRYWAIT P0, [R0+URZ], R3 ;  /* 0x00000003000075a7 */ /* 0x00452400080011ff */
[----:B----4-:R-:W-:Y:S05]  /*8620*/  @!P0 NANOSLEEP.SYNCS 0x989680 ;  /* 0x009896800000895d */ /* 0x010fea0003900000 */
[----:B------:R-:W4:Y:S02]  /*8630*/  @!P0 SYNCS.PHASECHK.TRANS64 P0, [R0+URZ], R3 ;  /* 0x00000003000085a7 */ /* 0x000f2400080010ff */
[----:B----4-:R-:W-:Y:S05]  /*8640*/  @!P0 BRA `(.L_x_154) ;  /* 0xfffffffc00f08947 */ /* 0x010fea000383ffff */
[----:B------:R-:W-:Y:S05]  /*8650*/  BRA `(.L_x_155) ;  /* 0xffffffb400a07947 */ /* 0x000fea000383ffff */
.L_x_73:
[----:B------:R-:W-:-:S07]  /*8660*/  MOV R0, UR5 ;  /* 0x0000000500007c02 */ /* 0x000fce0008000f00 */
.L_x_156:
[----:B-1----:R1:W2:Y:S02]  /*8670*/  SYNCS.PHASECHK.TRANS64.TRYWAIT P0, [R0+URZ], R3 ;  /* 0x00000003000075a7 */ /* 0x0022a400080011ff */
[----:B--2---:R-:W-:Y:S05]  /*8680*/  @!P0 NANOSLEEP.SYNCS 0x989680 ;  /* 0x009896800000895d */ /* 0x004fea0003900000 */
[----:B------:R-:W2:Y:S02]  /*8690*/  @!P0 SYNCS.PHASECHK.TRANS64 P0, [R0+URZ], R3 ;  /* 0x00000003000085a7 */ /* 0x000ea400080010ff */
[----:B--2---:R-:W-:Y:S05]  /*86a0*/  @!P0 BRA `(.L_x_156) ;  /* 0xfffffffc00f08947 */ /* 0x004fea000383ffff */
[----:B------:R-:W-:Y:S05]  /*86b0*/  BRA `(.L_x_157) ;  /* 0xffffffb400ac7947 */ /* 0x000fea000383ffff */
.L_x_74:
[----:B------:R-:W-:-:S07]  /*86c0*/  MOV R0, UR5 ;  /* 0x0000000500007c02 */ /* 0x000fce0008000f00 */
.L_x_158:
[----:B-1----:R1:W2:Y:S02]  /*86d0*/  SYNCS.PHASECHK.TRANS64.TRYWAIT P0, [R0+URZ], R3 ;  /* 0x00000003000075a7 */ /* 0x0022a400080011ff */
[----:B--2---:R-:W-:Y:S05]  /*86e0*/  @!P0 NANOSLEEP.SYNCS 0x989680 ;  /* 0x009896800000895d */ /* 0x004fea0003900000 */
[----:B------:R-:W2:Y:S02]  /*86f0*/  @!P0 SYNCS.PHASECHK.TRANS64 P0, [R0+URZ], R3 ;  /* 0x00000003000085a7 */ /* 0x000ea400080010ff */
[----:B--2---:R-:W-:Y:S05]  /*8700*/  @!P0 BRA `(.L_x_158) ;  /* 0xfffffffc00f08947 */ /* 0x004fea000383ffff */
[----:B------:R-:W-:Y:S05]  /*8710*/  BRA `(.L_x_159) ;  /* 0xffffffb400b87947 */ /* 0x000fea000383ffff */
.L_x_75:
[----:B------:R-:W-:-:S07]  /*8720*/  MOV R0, UR4 ;  /* 0x0000000400007c02 */ /* 0x000fce0008000f00 */
.L_x_160:
[----:B-1----:R1:W2:Y:S02]  /*8730*/  SYNCS.PHASECHK.TRANS64.TRYWAIT P0, [R0+URZ], R3 ;  /* 0x00000003000075a7 */ /* 0x0022a400080011ff */
[----:B--2---:R-:W-:Y:S05]  /*8740*/  @!P0 NANOSLEEP.SYNCS 0x989680 ;  /* 0x009896800000895d */ /* 0x004fea0003900000 */
[----:B------:R-:W2:Y:S02]  /*8750*/  @!P0 SYNCS.PHASECHK.TRANS64 P0, [R0+URZ], R3 ;  /* 0x00000003000085a7 */ /* 0x000ea400080010ff */
[----:B--2---:R-:W-:Y:S05]  /*8760*/  @!P0 BRA `(.L_x_160) ;  /* 0xfffffffc00f08947 */ /* 0x004fea000383ffff */
[----:B------:R-:W-:Y:S05]  /*8770*/  BRA `(.L_x_161) ;  /* 0xffffffb400c47947 */ /* 0x000fea000383ffff */
.L_x_80:
[----:B--2---:R2:W4:Y:S02]  /*8780*/  SYNCS.PHASECHK.TRANS64.TRYWAIT P0, [R12+URZ+0xc0], R9 ;  /* 0x0000c0090c0075a7 */ /* 0x00452400080011ff */
[----:B----4-:R-:W-:Y:S05]  /*8790*/  @!P0 NANOSLEEP.SYNCS 0x989680 ;  /* 0x009896800000895d */ /* 0x010fea0003900000 */
[----:B------:R-:W4:Y:S02]  /*87a0*/  @!P0 SYNCS.PHASECHK.TRANS64 P0, [R12+URZ+0xc0], R9 ;  /* 0x0000c0090c0085a7 */ /* 0x000f2400080010ff */
[----:B----4-:R-:W-:Y:S05]  /*87b0*/  @!P0 BRA `(.L_x_80) ;  /* 0xfffffffc00f08947 */ /* 0x010fea000383ffff */
[----:B------:R-:W-:Y:S05]  /*87c0*/  BRA `(.L_x_162) ;  /* 0xffffffb800d87947 */ /* 0x000fea000383ffff */
.L_x_83:
[----:B------:R-:W-:Y:S07]  /*87d0*/  MOV R0, UR24 ;  /* 0x0000001800007c02 */ /* 0x000fee0008000f00 */
.L_x_163:
[----:B--2---:R2:W3:Y:S02]  /*87e0*/  SYNCS.PHASECHK.TRANS64.TRYWAIT P2, [R0+URZ+0xb8], R9 ;  /* 0x0000b809000075a7 */ /* 0x0044e400080411ff */
[----:B---3--:R-:W-:Y:S05]  /*87f0*/  @!P2 NANOSLEEP.SYNCS 0x989680 ;  /* 0x009896800000a95d */ /* 0x008fea0003900000 */
[----:B------:R-:W3:Y:S02]  /*8800*/  @!P2 SYNCS.PHASECHK.TRANS64 P2, [R0+URZ+0xb8], R9 ;  /* 0x0000b8090000a5a7 */ /* 0x000ee400080410ff */
[----:B---3--:R-:W-:Y:S05]  /*8810*/  @!P2 BRA `(.L_x_163) ;  /* 0xfffffffc00f0a947 */ /* 0x008fea000383ffff */
[----:B------:R-:W-:Y:S05]  /*8820*/  BRA `(.L_x_82) ;  /* 0xffffffc0003c7947 */ /* 0x000fea000383ffff */
.L_x_86:
[----:B------:R-:W-:Y:S07]  /*8830*/  MOV R0, UR4 ;  /* 0x0000000400007c02 */ /* 0x000fee0008000f00 */
.L_x_164:
[----:B--2---:R2:W3:Y:S02]  /*8840*/  SYNCS.PHASECHK.TRANS64.TRYWAIT P0, [R0+URZ+0x98], R9 ;  /* 0x00009809000075a7 */ /* 0x0044e400080011ff */
[----:B---3--:R-:W-:Y:S05]  /*8850*/  @!P0 NANOSLEEP.SYNCS 0x989680 ;  /* 0x009896800000895d */ /* 0x008fea0003900000 */
[----:B------:R-:W3:Y:S02]  /*8860*/  @!P0 SYNCS.PHASECHK.TRANS64 P0, [R0+URZ+0x98], R9 ;  /* 0x00009809000085a7 */ /* 0x000ee400080010ff */
[----:B---3--:R-:W-:Y:S05]  /*8870*/  @!P0 BRA `(.L_x_164) ;  /* 0xfffffffc00f08947 */ /* 0x008fea000383ffff */
[----:B------:R-:W-:Y:S05]  /*8880*/  BRA `(.L_x_165) ;  /* 0xffffffc0009c7947 */ /* 0x000fea000383ffff */
.L_x_87:
[----:B------:R-:W-:Y:S07]  /*8890*/  MOV R9, UR5 ;  /* 0x0000000500097c02 */ /* 0x000fee0008000f00 */
.L_x_166:
[----:B--2---:R2:W3:Y:S02]  /*88a0*/  SYNCS.PHASECHK.TRANS64.TRYWAIT P0, [R9+URZ+0x98], R0 ;  /* 0x00009800090075a7 */ /* 0x0044e400080011ff */
[----:B---3--:R-:W-:Y:S05]  /*88b0*/  @!P0 NANOSLEEP.SYNCS 0x989680 ;  /* 0x009896800000895d */ /* 0x008fea0003900000 */
[----:B------:R-:W3:Y:S02]  /*88c0*/  @!P0 SYNCS.PHASECHK.TRANS64 P0, [R9+URZ+0x98], R0 ;  /* 0x00009800090085a7 */ /* 0x000ee400080010ff */
[----:B---3--:R-:W-:Y:S05]  /*88d0*/  @!P0 BRA `(.L_x_166) ;  /* 0xfffffffc00f08947 */ /* 0x008fea000383ffff */
[----:B------:R-:W-:Y:S05]  /*88e0*/  BRA `(.L_x_167) ;  /* 0xffffffc000fc7947 */ /* 0x000fea000383ffff */
.L_x_89:
[----:B------:R-:W-:-:S07]  /*88f0*/  MOV R0, UR4 ;  /* 0x0000000400007c02 */ /* 0x000fce0008000f00 */
.L_x_168:
[----:B--2---:R2:W3:Y:S02]  /*8900*/  SYNCS.PHASECHK.TRANS64.TRYWAIT P0, [R0+URZ], R3 ;  /* 0x00000003000075a7 */ /* 0x0044e400080011ff */
[----:B---3--:R-:W-:Y:S05]  /*8910*/  @!P0 NANOSLEEP.SYNCS 0x989680 ;  /* 0x009896800000895d */ /* 0x008fea0003900000 */
[----:B------:R-:W3:Y:S02]  /*8920*/  @!P0 SYNCS.PHASECHK.TRANS64 P0, [R0+URZ], R3 ;  /* 0x00000003000085a7 */ /* 0x000ee400080010ff */
[----:B---3--:R-:W-:Y:S05]  /*8930*/  @!P0 BRA `(.L_x_168) ;  /* 0xfffffffc00f08947 */ /* 0x008fea000383ffff */
[----:B------:R-:W-:Y:S05]  /*8940*/  BRA `(.L_x_169) ;  /* 0xffffffc400907947 */ /* 0x000fea000383ffff */
.L_x_90:
[----:B------:R-:W-:-:S07]  /*8950*/  MOV R0, UR5 ;  /* 0x0000000500007c02 */ /* 0x000fce0008000f00 */
.L_x_170:
[----:B--2---:R2:W3:Y:S02]  /*8960*/  SYNCS.PHASECHK.TRANS64.TRYWAIT P0, [R0+URZ], R3 ;  /* 0x00000003000075a7 */ /* 0x0044e400080011ff */
[----:B---3--:R-:W-:Y:S05]  /*8970*/  @!P0 NANOSLEEP.SYNCS 0x989680 ;  /* 0x009896800000895d */ /* 0x008fea0003900000 */
[----:B------:R-:W3:Y:S02]  /*8980*/  @!P0 SYNCS.PHASECHK.TRANS64 P0, [R0+URZ], R3 ;  /* 0x00000003000085a7 */ /* 0x000ee400080010ff */
[----:B---3--:R-:W-:Y:S05]  /*8990*/  @!P0 BRA `(.L_x_170) ;  /* 0xfffffffc00f08947 */ /* 0x008fea000383ffff */
[----:B------:R-:W-:Y:S05]  /*89a0*/  BRA `(.L_x_171) ;  /* 0xffffffc4009c7947 */ /* 0x000fea000383ffff */
.L_x_92:
[----:B-1----:R1:W2:Y:S02]  /*89b0*/  SYNCS.PHASECHK.TRANS64.TRYWAIT P0, [R3+URZ+0xc0], R0 ;  /* 0x0000c000030075a7 */ /* 0x0022a400080011ff */
[----:B--2---:R-:W-:Y:S05]  /*89c0*/  @!P0 NANOSLEEP.SYNCS 0x989680 ;  /* 0x009896800000895d */ /* 0x004fea0003900000 */
[----:B------:R-:W2:Y:S02]  /*89d0*/  @!P0 SYNCS.PHASECHK.TRANS64 P0, [R3+URZ+0xc0], R0 ;  /* 0x0000c000030085a7 */ /* 0x000ea400080010ff */
[----:B--2---:R-:W-:Y:S05]  /*89e0*/  @!P0 BRA `(.L_x_92) ;  /* 0xfffffffc00f08947 */ /* 0x004fea000383ffff */
[----:B------:R-:W-:Y:S05]  /*89f0*/  BRA `(.L_x_172) ;  /* 0xffffffc800887947 */ /* 0x000fea000383ffff */
.L_x_102:
[----:B-1----:R1:W2:Y:S02]  /*8a00*/  SYNCS.PHASECHK.TRANS64.TRYWAIT P1, [R0+URZ+0x80], R5 ;  /* 0x00008005000075a7 */ /* 0x0022a400080211ff */
[----:B--2---:R-:W-:Y:S05]  /*8a10*/  @!P1 NANOSLEEP.SYNCS 0x989680 ;  /* 0x009896800000995d */ /* 0x004fea0003900000 */
[----:B------:R-:W2:Y:S02]  /*8a20*/  @!P1 SYNCS.PHASECHK.TRANS64 P1, [R0+URZ+0x80], R5 ;  /* 0x00008005000095a7 */ /* 0x000ea400080210ff */
[----:B--2---:R-:W-:Y:S05]  /*8a30*/  @!P1 BRA `(.L_x_102) ;  /* 0xfffffffc00f09947 */ /* 0x004fea000383ffff */
[----:B------:R-:W-:Y:S05]  /*8a40*/  BRA `(.L_x_101) ;  /* 0xffffffd800207947 */ /* 0x000fea000383ffff */
.L_x_104:
[----:B-1----:R1:W4:Y:S02]  /*8a50*/  SYNCS.PHASECHK.TRANS64.TRYWAIT P0, [R102+URZ+0xe0], R3 ;  /* 0x0000e003660075a7 */ /* 0x00232400080011ff */
[----:B----4-:R-:W-:Y:S05]  /*8a60*/  @!P0 NANOSLEEP.SYNCS 0x989680 ;  /* 0x009896800000895d */ /* 0x010fea0003900000 */
[----:B------:R-:W4:Y:S02]  /*8a70*/  @!P0 SYNCS.PHASECHK.TRANS64 P0, [R102+URZ+0xe0], R3 ;  /* 0x0000e003660085a7 */ /* 0x000f2400080010ff */
[----:B----4-:R-:W-:Y:S05]  /*8a80*/  @!P0 BRA `(.L_x_104) ;  /* 0xfffffffc00f08947 */ /* 0x010fea000383ffff */
[----:B------:R-:W-:Y:S05]  /*8a90*/  BRA `(.L_x_103) ;  /* 0xffffffd800587947 */ /* 0x000fea000383ffff */
.L_x_115:
[----:B---3--:R3:W4:Y:S02]  /*8aa0*/  SYNCS.PHASECHK.TRANS64.TRYWAIT P0, [R3+URZ+0x80], R110 ;  /* 0x0000806e030075a7 */ /* 0x00872400080011ff */
[----:B----4-:R-:W-:Y:S05]  /*8ab0*/  @!P0 NANOSLEEP.SYNCS 0x989680 ;  /* 0x009896800000895d */ /* 0x010fea0003900000 */
[----:B------:R-:W4:Y:S02]  /*8ac0*/  @!P0 SYNCS.PHASECHK.TRANS64 P0, [R3+URZ+0x80], R110 ;  /* 0x0000806e030085a7 */ /* 0x000f2400080010ff */
[----:B----4-:R-:W-:Y:S05]  /*8ad0*/  @!P0 BRA `(.L_x_115) ;  /* 0xfffffffc00f08947 */ /* 0x010fea000383ffff */
[----:B------:R-:W-:Y:S05]  /*8ae0*/  BRA `(.L_x_114) ;  /* 0xffffffe400487947 */ /* 0x000fea000383ffff */
        .weak           $__internal_0_$__cuda_sm10x_tcgen05_guardrail_trap_col_being_dealloced_not_returned_by_alloc
        .type           $__internal_0_$__cuda_sm10x_tcgen05_guardrail_trap_col_being_dealloced_not_returned_by_alloc,@function
        .size           $__internal_0_$__cuda_sm10x_tcgen05_guardrail_trap_col_being_dealloced_not_returned_by_alloc,($__internal_1_$__cuda_sm10x_tcgen05_guardrail_trap_phase_invalid_during_alloc - $__internal_0_$__cuda_sm10x_tcgen05_guardrail_trap_col_being_dealloced_not_returned_by_alloc)
$__internal_0_$__cuda_sm10x_tcgen05_guardrail_trap_col_being_dealloced_not_returned_by_alloc:
[----:B------:R-:W-:Y:S05]  /*8af0*/  BPT.TRAP 0x1 ;  /* 0x000000040000795c */ /* 0x000fea0000300000 */
[----:B------:R-:W-:-:S04]  /*8b00*/  HFMA2 R3, -RZ, RZ, 0, 0 ;  /* 0x00000000ff037431 */ /* 0x000fc800000001ff */
[----:B------:R-:W-:Y:S05]  /*8b10*/  RET.REL.NODEC R2 `(_ZN7cutlass13device_kernelINS_4gemm6kernel13GemmUniversalIN4cute5tupleIJiiiiEEENS1_10collective13CollectiveMmaINS1_35MainloopSm100TmaUmmaWarpSpecializedILi8ELi2ELi4ENS5_IJNS4_1CILi1EEENSA_ILi2EEESB_EEEEENS5_IJNSA_ILi128EEENSA_ILi64EEESG_EEENS_10bfloat16_tENS5_IJlSB_lEEESI_SJ_NS4_8TiledMMAINS4_8MMA_AtomIJNS4_20SM100_MMA_F16BF16_SSISI_SI_fLi128ELi64ELNS4_4UMMA5MajorE0ELSO_0ELNSN_7ScaleInE0ELSP_0EEEEEENS4_6LayoutINS5_IJSB_SB_SB_EEENS5_IJNSA_ILi0EEESU_SU_EEEEENS5_IJNS4_10UnderscoreESX_SX_EEEEENS4_23SM90_TMA_LOAD_MULTICASTENS4_14ComposedLayoutINS4_7SwizzleILi3ELi4ELi3EEENS4_18smem_ptr_flag_bitsILi16EEENSS_INS5_IJNSA_ILi8EEESG_EEENS5_IJSG_SB_EEEEEEEvNS4_8identityENS4_13SM90_TMA_LOADES1A_vS1B_EENS_8epilogue10collective18CollectiveEpilogueINS1E_23Sm100TmaWarpSpecializedILi3ELi2ELi32ELb1ELb0EEEJSH_NS5_IJNSS_ISF_SB_EENSS_INSA_ILi32EEESB_EEEEESI_SJ_SI_SJ_NS1E_6fusion15FusionCallbacksIS1I_NS1N_17LinearCombinationISI_fSI_fLNS_15FloatRoundStyleE2EEESH_S1M_JEEENS4_5SM1004TMEM4LOAD26SM100_TMEM_LOAD_32dp32b32xES1C_NS11_INS12_ILi2ELi4ELi3EEES15_NSS_INS5_IJS16_S1K_EEENS5_IJS1K_SB_EEEEEEENS4_39AutoVectorizingCopyWithAssumedAlignmentILi128EEENS4_14SM90_TMA_STOREES21_S23_S23_EEEvvEEEEvNT_6ParamsE) ;  /* 0xffffff7402387950 */ /* 0x000fea0003c3ffff */
        .weak           $__internal_1_$__cuda_sm10x_tcgen05_guardrail_trap_phase_invalid_during_alloc
        .type           $__internal_1_$__cuda_sm10x_tcgen05_guardrail_trap_phase_invalid_during_alloc,@function
        .size           $__internal_1_$__cuda_sm10x_tcgen05_guardrail_trap_phase_invalid_during_alloc,($__internal_2_$__cuda_sm10x_tcgen05_guardrail_trap_unallocated_columns_being_dealloced - $__internal_1_$__cuda_sm10x_tcgen05_guardrail_trap_phase_invalid_during_alloc)
$__internal_1_$__cuda_sm10x_tcgen05_guardrail_trap_phase_invalid_during_alloc:
[----:B------:R-:W-:Y:S05]  /*8b20*/  BPT.TRAP 0x1 ;  /* 0x000000040000795c */ /* 0x000fea0000300000 */
[----:B------:R-:W-:-:S04]  /*8b30*/  MOV R5, 0x0 ;  /* 0x0000000000057802 */ /* 0x000fc80000000f00 */
[----:B------:R-:W-:Y:S05]  /*8b40*/  RET.REL.NODEC R4 `(_ZN7cutlass13device_kernelINS_4gemm6kernel13GemmUniversalIN4cute5tupleIJiiiiEEENS1_10collective13CollectiveMmaINS1_35MainloopSm100TmaUmmaWarpSpecializedILi8ELi2ELi4ENS5_IJNS4_1CILi1EEENSA_ILi2EEESB_EEEEENS5_IJNSA_ILi128EEENSA_ILi64EEESG_EEENS_10bfloat16_tENS5_IJlSB_lEEESI_SJ_NS4_8TiledMMAINS4_8MMA_AtomIJNS4_20SM100_MMA_F16BF16_SSISI_SI_fLi128ELi64ELNS4_4UMMA5MajorE0ELSO_0ELNSN_7ScaleInE0ELSP_0EEEEEENS4_6LayoutINS5_IJSB_SB_SB_EEENS5_IJNSA_ILi0EEESU_SU_EEEEENS5_IJNS4_10UnderscoreESX_SX_EEEEENS4_23SM90_TMA_LOAD_MULTICASTENS4_14ComposedLayoutINS4_7SwizzleILi3ELi4ELi3EEENS4_18smem_ptr_flag_bitsILi16EEENSS_INS5_IJNSA_ILi8EEESG_EEENS5_IJSG_SB_EEEEEEEvNS4_8identityENS4_13SM90_TMA_LOADES1A_vS1B_EENS_8epilogue10collective18CollectiveEpilogueINS1E_23Sm100TmaWarpSpecializedILi3ELi2ELi32ELb1ELb0EEEJSH_NS5_IJNSS_ISF_SB_EENSS_INSA_ILi32EEESB_EEEEESI_SJ_SI_SJ_NS1E_6fusion15FusionCallbacksIS1I_NS1N_17LinearCombinationISI_fSI_fLNS_15FloatRoundStyleE2EEESH_S1M_JEEENS4_5SM1004TMEM4LOAD26SM100_TMEM_LOAD_32dp32b32xES1C_NS11_INS12_ILi2ELi4ELi3EEES15_NSS_INS5_IJS16_S1K_EEENS5_IJS1K_SB_EEEEEEENS4_39AutoVectorizingCopyWithAssumedAlignmentILi128EEENS4_14SM90_TMA_STOREES21_S23_S23_EEEvvEEEEvNT_6ParamsE) ;  /* 0xffffff74042c7950 */ /* 0x000fea0003c3ffff */
        .weak           $__internal_2_$__cuda_sm10x_tcgen05_guardrail_trap_unallocated_columns_being_dealloced
        .type           $__internal_2_$__cuda_sm10x_tcgen05_guardrail_trap_unallocated_columns_being_dealloced,@function
        .size           $__internal_2_$__cuda_sm10x_tcgen05_guardrail_trap_unallocated_columns_being_dealloced,(.L_x_174 - $__internal_2_$__cuda_sm10x_tcgen05_guardrail_trap_unallocated_columns_being_dealloced)
$__internal_2_$__cuda_sm10x_tcgen05_guardrail_trap_unallocated_columns_being_dealloced:
[----:B------:R-:W-:Y:S05]  /*8b50*/  BPT.TRAP 0x1 ;  /* 0x000000040000795c */ /* 0x000fea0000300000 */
[----:B------:R-:W-:-:S04]  /*8b60*/  HFMA2 R3, -RZ, RZ, 0, 0 ;  /* 0x00000000ff037431 */ /* 0x000fc800000001ff */
[----:B------:R-:W-:Y:S05]  /*8b70*/  RET.REL.NODEC R2 `(_ZN7cutlass13device_kernelINS_4gemm6kernel13GemmUniversalIN4cute5tupleIJiiiiEEENS1_10collective13CollectiveMmaINS1_35MainloopSm100TmaUmmaWarpSpecializedILi8ELi2ELi4ENS5_IJNS4_1CILi1EEENSA_ILi2EEESB_EEEEENS5_IJNSA_ILi128EEENSA_ILi64EEESG_EEENS_10bfloat16_tENS5_IJlSB_lEEESI_SJ_NS4_8TiledMMAINS4_8MMA_AtomIJNS4_20SM100_MMA_F16BF16_SSISI_SI_fLi128ELi64ELNS4_4UMMA5MajorE0ELSO_0ELNSN_7ScaleInE0ELSP_0EEEEEENS4_6LayoutINS5_IJSB_SB_SB_EEENS5_IJNSA_ILi0EEESU_SU_EEEEENS5_IJNS4_10UnderscoreESX_SX_EEEEENS4_23SM90_TMA_LOAD_MULTICASTENS4_14ComposedLayoutINS4_7SwizzleILi3ELi4ELi3EEENS4_18smem_ptr_flag_bitsILi16EEENSS_INS5_IJNSA_ILi8EEESG_EEENS5_IJSG_SB_EEEEEEEvNS4_8identityENS4_13SM90_TMA_LOADES1A_vS1B_EENS_8epilogue10collective18CollectiveEpilogueINS1E_23Sm100TmaWarpSpecializedILi3ELi2ELi32ELb1ELb0EEEJSH_NS5_IJNSS_ISF_SB_EENSS_INSA_ILi32EEESB_EEEEESI_SJ_SI_SJ_NS1E_6fusion15FusionCallbacksIS1I_NS1N_17LinearCombinationISI_fSI_fLNS_15FloatRoundStyleE2EEESH_S1M_JEEENS4_5SM1004TMEM4LOAD26SM100_TMEM_LOAD_32dp32b32xES1C_NS11_INS12_ILi2ELi4ELi3EEES15_NSS_INS5_IJS16_S1K_EEENS5_IJS1K_SB_EEEEEEENS4_39AutoVectorizingCopyWithAssumedAlignmentILi128EEENS4_14SM90_TMA_STOREES21_S23_S23_EEEvvEEEEvNT_6ParamsE) ;  /* 0xffffff7402207950 */ /* 0x000fea0003c3ffff */
.L_x_173:
[----:B------:R-:W-:-:S00]  /*8b80*/  BRA `(.L_x_173) ;  /* 0xfffffffc00fc7947 */ /* 0x000fc0000383ffff */
[----:B------:R-:W-:-:S00]  /*8b90*/  NOP ;  /* 0x0000000000007918 */ /* 0x000fc00000000000 */
        /* <DEDUP_REMOVED lines=14> */
.L_x_174:


//--------------------- .nv.global.init           --------------------------
	.section	.nv.global.init,"aw",@progbits
.nv.global.init:
	.type		$str$27,@object
	.size		$str$27,($str$28 - $str$27)
$str$27:
        /*0000*/ 	.byte	0x28, 0x61, 0x64, 0x64, 0x72, 0x65, 0x73, 0x73, 0x20, 0x26, 0x20, 0x6d, 0x61, 0x73, 0x6b, 0x29
        /*0010*/ 	.byte	0x20, 0x3d, 0x3d, 0x20, 0x30, 0x00
	.type		$str$28,@object
	.size		$str$28,($str$26 - $str$28)
$str$28:
        /*0016*/ 	.byte	0x2f, 0x74, 0x6d, 0x70, 0x2f, 0x63, 0x75, 0x74, 0x6c, 0x61, 0x73, 0x73, 0x5f, 0x73, 0x77, 0x65
        /*0026*/ 	.byte	0x65, 0x70, 0x5f, 0x73, 0x72, 0x63, 0x2f, 0x69, 0x6e, 0x63, 0x6c, 0x75, 0x64, 0x65, 0x2f, 0x63
        /*0036*/ 	.byte	0x75, 0x74, 0x65, 0x2f, 0x70, 0x6f, 0x69, 0x6e, 0x74, 0x65, 0x72, 0x5f, 0x66, 0x6c, 0x61, 0x67
        /*0046*/ 	.byte	0x67, 0x65, 0x64, 0x2e, 0x68, 0x70, 0x70, 0x00
	.type		$str$26,@object
	.size		$str$26,($str$25 - $str$26)
$str$26:
        /*004e*/ 	.byte	0x2f, 0x74, 0x6d, 0x70, 0x2f, 0x63, 0x75, 0x74, 0x6c, 0x61, 0x73, 0x73, 0x5f, 0x73, 0x77, 0x65
        /*005e*/ 	.byte	0x65, 0x70, 0x5f, 0x73, 0x72, 0x63, 0x2f, 0x69, 0x6e, 0x63, 0x6c, 0x75, 0x64, 0x65, 0x2f, 0x63
        /*006e*/ 	.byte	0x75, 0x74, 0x65, 0x2f, 0x61, 0x74, 0x6f, 0x6d, 0x2f, 0x63, 0x6f, 0x70, 0x79, 0x5f, 0x74, 0x72
        /*007e*/ 	.byte	0x61, 0x69, 0x74, 0x73, 0x5f, 0x73, 0x6d, 0x31, 0x30, 0x30, 0x2e, 0x68, 0x70, 0x70, 0x00
	.type		$str$25,@object
	.size		$str$25,(__unnamed_1 - $str$25)
$str$25:
        /*008d*/ 	.byte	0x28, 0x28, 0x75, 0x69, 0x6e, 0x74, 0x33, 0x32, 0x5f, 0x74, 0x28, 0x74, 0x68, 0x72, 0x65, 0x61
        /*009d*/ 	.byte	0x64, 0x49, 0x64, 0x78, 0x2e, 0x78, 0x29, 0x20, 0x2f, 0x20, 0x33, 0x32, 0x29, 0x20, 0x25, 0x20
        /*00ad*/ 	.byte	0x34, 0x29, 0x20, 0x3d, 0x3d, 0x20, 0x28, 0x28, 0x28, 0x74, 0x6d, 0x65, 0x6d, 0x5f, 0x61, 0x64
        /*00bd*/ 	.byte	0x64, 0x72, 0x20, 0x3e, 0x3e, 0x20, 0x31, 0x36, 0x29, 0x20, 0x2f, 0x20, 0x33, 0x32, 0x29, 0x20
        /*00cd*/ 	.byte	0x25, 0x20, 0x34, 0x29, 0x00
	.type		__unnamed_1,@object
	.size		__unnamed_1,(__unnamed_2 - __unnamed_1)
__unnamed_1:
        /*00d2*/ 	.byte	0x61, 0x75, 0x74, 0x6f, 0x20, 0x63, 0x75, 0x74, 0x65, 0x3a, 0x3a, 0x61, 0x73, 0x5f, 0x70, 0x6f
        /* <DEDUP_REMOVED lines=24> */
        /*0262*/ 	.byte	0x34, 0x30, 0x39, 0x36, 0x3e, 0x3e, 0x3e, 0x3e, 0x5d, 0x00
	.type		__unnamed_2,@object
	.size		__unnamed_2,(.L_2 - __unnamed_2)
__unnamed_2:
        /* <DEDUP_REMOVED lines=42> */
        /*050c*/ 	.byte	0x3e, 0x3e, 0x5d, 0x00
.L_2:


//--------------------- .nv.shared._ZN7cutlass13device_kernelINS_4gemm6kernel13GemmUniversalIN4cute5tupleIJiiiiEEENS1_10collective13CollectiveMmaINS1_35MainloopSm100TmaUmmaWarpSpecializedILi8ELi2ELi4ENS5_IJNS4_1CILi1EEENSA_ILi2EEESB_EEEEENS5_IJNSA_ILi128EEENSA_ILi64EEESG_EEENS_10bfloat16_tENS5_IJlSB_lEEESI_SJ_NS4_8TiledMMAINS4_8MMA_AtomIJNS4_20SM100_MMA_F16BF16_SSISI_SI_fLi128ELi64ELNS4_4UMMA5MajorE0ELSO_0ELNSN_7ScaleInE0ELSP_0EEEEEENS4_6LayoutINS5_IJSB_SB_SB_EEENS5_IJNSA_ILi0EEESU_SU_EEEEENS5_IJNS4_10UnderscoreESX_SX_EEEEENS4_23SM90_TMA_LOAD_MULTICASTENS4_14ComposedLayoutINS4_7SwizzleILi3ELi4ELi3EEENS4_18smem_ptr_flag_bitsILi16EEENSS_INS5_IJNSA_ILi8EEESG_EEENS5_IJSG_SB_EEEEEEEvNS4_8identityENS4_13SM90_TMA_LOADES1A_vS1B_EENS_8epilogue10collective18CollectiveEpilogueINS1E_23Sm100TmaWarpSpecializedILi3ELi2ELi32ELb1ELb0EEEJSH_NS5_IJNSS_ISF_SB_EENSS_INSA_ILi32EEESB_EEEEESI_SJ_SI_SJ_NS1E_6fusion15FusionCallbacksIS1I_NS1N_17LinearCombinationISI_fSI_fLNS_15FloatRoundStyleE2EEESH_S1M_JEEENS4_5SM1004TMEM4LOAD26SM100_TMEM_LOAD_32dp32b32xES1C_NS11_INS12_ILi2ELi4ELi3EEES15_NSS_INS5_IJS16_S1K_EEENS5_IJS1K_SB_EEEEEEENS4_39AutoVectorizingCopyWithAssumedAlignmentILi128EEENS4_14SM90_TMA_STOREES21_S23_S23_EEEvvEEEEvNT_6ParamsE --------------------------
	.section	.nv.shared._ZN7cutlass13device_kernelINS_4gemm6kernel13GemmUniversalIN4cute5tupleIJiiiiEEENS1_10collective13CollectiveMmaINS1_35MainloopSm100TmaUmmaWarpSpecializedILi8ELi2ELi4ENS5_IJNS4_1CILi1EEENSA_ILi2EEESB_EEEEENS5_IJNSA_ILi128EEENSA_ILi64EEESG_EEENS_10bfloat16_tENS5_IJlSB_lEEESI_SJ_NS4_8TiledMMAINS4_8MMA_AtomIJNS4_20SM100_MMA_F16BF16_SSISI_SI_fLi128ELi64ELNS4_4UMMA5MajorE0ELSO_0ELNSN_7ScaleInE0ELSP_0EEEEEENS4_6LayoutINS5_IJSB_SB_SB_EEENS5_IJNSA_ILi0EEESU_SU_EEEEENS5_IJNS4_10UnderscoreESX_SX_EEEEENS4_23SM90_TMA_LOAD_MULTICASTENS4_14ComposedLayoutINS4_7SwizzleILi3ELi4ELi3EEENS4_18smem_ptr_flag_bitsILi16EEENSS_INS5_IJNSA_ILi8EEESG_EEENS5_IJSG_SB_EEEEEEEvNS4_8identityENS4_13SM90_TMA_LOADES1A_vS1B_EENS_8epilogue10collective18CollectiveEpilogueINS1E_23Sm100TmaWarpSpecializedILi3ELi2ELi32ELb1ELb0EEEJSH_NS5_IJNSS_ISF_SB_EENSS_INSA_ILi32EEESB_EEEEESI_SJ_SI_SJ_NS1E_6fusion15FusionCallbacksIS1I_NS1N_17LinearCombinationISI_fSI_fLNS_15FloatRoundStyleE2EEESH_S1M_JEEENS4_5SM1004TMEM4LOAD26SM100_TMEM_LOAD_32dp32b32xES1C_NS11_INS12_ILi2ELi4ELi3EEES15_NSS_INS5_IJS16_S1K_EEENS5_IJS1K_SB_EEEEEEENS4_39AutoVectorizingCopyWithAssumedAlignmentILi128EEENS4_14SM90_TMA_STOREES21_S23_S23_EEEvvEEEEvNT_6ParamsE,"aw",@nobits
	.sectionflags	@""
	.align	16
	.zero		1024


//--------------------- .nv.shared.reserved.0     --------------------------
	.section	.nv.shared.reserved.0,"aw",@nobits
	.weak		__nv_reservedSMEM_offset_0_alias
	.size		__nv_reservedSMEM_offset_0_alias, 0, 64
	.other		__nv_reservedSMEM_offset_0_alias,@"STO_CUDA_RESERVED_SHARED STV_DEFAULT"
__nv_reservedSMEM_offset_0_alias:
	.zero		0
.nv.shared.reserved.0:
	.zero		64
	.weak		__nv_reservedSMEM_tcgen05_partition
	.type		__nv_reservedSMEM_tcgen05_partition,@object
	.size		__nv_reservedSMEM_tcgen05_partition,(.L_0 - __nv_reservedSMEM_tcgen05_partition)
__nv_reservedSMEM_tcgen05_partition:
	.zero		32
.L_0:


//--------------------- .nv.global                --------------------------
	.section	.nv.global,"aw",@nobits
.nv.global:
	.type		_ZN40_INTERNAL_a130e11d_4_k_cu_5db3ea1e_313874cute1_E,@object
	.size		_ZN40_INTERNAL_a130e11d_4_k_cu_5db3ea1e_313874cute1_E,(_ZN40_INTERNAL_a130e11d_4_k_cu_5db3ea1e_313874cuda3std3__45__cpo6cbeginE - _ZN40_INTERNAL_a130e11d_4_k_cu_5db3ea1e_313874cute1_E)
_ZN40_INTERNAL_a130e11d_4_k_cu_5db3ea1e_313874cute1_E:
	.zero		1
	.type		_ZN40_INTERNAL_a130e11d_4_k_cu_5db3ea1e_313874cuda3std3__45__cpo6cbeginE,@object
	.size		_ZN40_INTERNAL_a130e11d_4_k_cu_5db3ea1e_313874cuda3std3__45__cpo6cbeginE,(_ZN40_INTERNAL_a130e11d_4_k_cu_5db3ea1e_313874cuda3std3__48in_placeE - _ZN40_INTERNAL_a130e11d_4_k_cu_5db3ea1e_313874cuda3std3__45__cpo6cbeginE)
_ZN40_INTERNAL_a130e11d_4_k_cu_5db3ea1e_313874cuda3std3__45__cpo6cbeginE:
	.zero		1
	.type		_ZN40_INTERNAL_a130e11d_4_k_cu_5db3ea1e_313874cuda3std3__48in_placeE,@object
	.size		_ZN40_INTERNAL_a130e11d_4_k_cu_5db3ea1e_313874cuda3std3__48in_placeE,(_ZN40_INTERNAL_a130e11d_4_k_cu_5db3ea1e_313874cuda3std6ranges3__45__cpo9iter_moveE - _ZN40_INTERNAL_a130e11d_4_k_cu_5db3ea1e_313874cuda3std3__48in_placeE)
_ZN40_INTERNAL_a130e11d_4_k_cu_5db3ea1e_313874cuda3std3__48in_placeE:
	.zero		1
	.type		_ZN40_INTERNAL_a130e11d_4_k_cu_5db3ea1e_313874cuda3std6ranges3__45__cpo9iter_moveE,@object
	.size		_ZN40_INTERNAL_a130e11d_4_k_cu_5db3ea1e_313874cuda3std6ranges3__45__cpo9iter_moveE,(_ZN40_INTERNAL_a130e11d_4_k_cu_5db3ea1e_313874cuda3std3__45__cpo5beginE - _ZN40_INTERNAL_a130e11d_4_k_cu_5db3ea1e_313874cuda3std6ranges3__45__cpo9iter_moveE)
_ZN40_INTERNAL_a130e11d_4_k_cu_5db3ea1e_313874cuda3std6ranges3__45__cpo9iter_moveE:
	.zero		1
	.type		_ZN40_INTERNAL_a130e11d_4_k_cu_5db3ea1e_313874cuda3std3__45__cpo5beginE,@object
	.size		_ZN40_INTERNAL_a130e11d_4_k_cu_5db3ea1e_313874cuda3std3__45__cpo5beginE,(_ZN40_INTERNAL_a130e11d_4_k_cu_5db3ea1e_313874cuda3std3__442_GLOBAL__N__a130e11d_4_k_cu_5db3ea1e_313876ignoreE - _ZN40_INTERNAL_a130e11d_4_k_cu_5db3ea1e_313874cuda3std3__45__cpo5beginE)
_ZN40_INTERNAL_a130e11d_4_k_cu_5db3ea1e_313874cuda3std3__45__cpo5beginE:
	.zero		1
	.type		_ZN40_INTERNAL_a130e11d_4_k_cu_5db3ea1e_313874cuda3std3__442_GLOBAL__N__a130e11d_4_k_cu_5db3ea1e_313876ignoreE,@object
	.size		_ZN40_INTERNAL_a130e11d_4_k_cu_5db3ea1e_313874cuda3std3__442_GLOBAL__N__a130e11d_4_k_cu_5db3ea1e_313876ignoreE,(_ZN40_INTERNAL_a130e11d_4_k_cu_5db3ea1e_313874cute7productE - _ZN40_INTERNAL_a130e11d_4_k_cu_5db3ea1e_313874cuda3std3__442_GLOBAL__N__a130e11d_4_k_cu_5db3ea1e_313876ignoreE)
_ZN40_INTERNAL_a130e11d_4_k_cu_5db3ea1e_313874cuda3std3__442_GLOBAL__N__a130e11d_4_k_cu_5db3ea1e_313876ignoreE:
	.zero		1
	.type		_ZN40_INTERNAL_a130e11d_4_k_cu_5db3ea1e_313874cute7productE,@object
	.size		_ZN40_INTERNAL_a130e11d_4_k_cu_5db3ea1e_313874cute7productE,(_ZN40_INTERNAL_a130e11d_4_k_cu_5db3ea1e_313874cuda3std3__45__cpo3endE - _ZN40_INTERNAL_a130e11d_4_k_cu_5db3ea1e_313874cute7productE)
_ZN40_INTERNAL_a130e11d_4_k_cu_5db3ea1e_313874cute7productE:
	.zero		1
	.type		_ZN40_INTERNAL_a130e11d_4_k_cu_5db3ea1e_313874cuda3std3__45__cpo3endE,@object
	.size		_ZN40_INTERNAL_a130e11d_4_k_cu_5db3ea1e_313874cuda3std3__45__cpo3endE,(_ZN40_INTERNAL_a130e11d_4_k_cu_5db3ea1e_313874cuda3std3__419piecewise_constructE - _ZN40_INTERNAL_a130e11d_4_k_cu_5db3ea1e_313874cuda3std3__45__cpo3endE)
_ZN40_INTERNAL_a130e11d_4_k_cu_5db3ea1e_313874cuda3std3__45__cpo3endE:
	.zero		1
	.type		_ZN40_INTERNAL_a130e11d_4_k_cu_5db3ea1e_313874cuda3std3__419piecewise_constructE,@object
	.size		_ZN40_INTERNAL_a130e11d_4_k_cu_5db3ea1e_313874cuda3std3__419piecewise_constructE,(_ZN40_INTERNAL_a130e11d_4_k_cu_5db3ea1e_313874cuda3std3__45__cpo4cendE - _ZN40_INTERNAL_a130e11d_4_k_cu_5db3ea1e_313874cuda3std3__419piecewise_constructE)
_ZN40_INTERNAL_a130e11d_4_k_cu_5db3ea1e_313874cuda3std3__419piecewise_constructE:
	.zero		1
	.type		_ZN40_INTERNAL_a130e11d_4_k_cu_5db3ea1e_313874cuda3std3__45__cpo4cendE,@object
	.size		_ZN40_INTERNAL_a130e11d_4_k_cu_5db3ea1e_313874cuda3std3__45__cpo4cendE,(_ZN40_INTERNAL_a130e11d_4_k_cu_5db3ea1e_313874cuda3std6ranges3__45__cpo4swapE - _ZN40_INTERNAL_a130e11d_4_k_cu_5db3ea1e_313874cuda3std3__45__cpo4cendE)
_ZN40_INTERNAL_a130e11d_4_k_cu_5db3ea1e_313874cuda3std3__45__cpo4cendE:
	.zero		1
	.type		_ZN40_INTERNAL_a130e11d_4_k_cu_5db3ea1e_313874cuda3std6ranges3__45__cpo4swapE,@object
	.size		_ZN40_INTERNAL_a130e11d_4_k_cu_5db3ea1e_313874cuda3std6ranges3__45__cpo4swapE,(.L_10 - _ZN40_INTERNAL_a130e11d_4_k_cu_5db3ea1e_313874cuda3std6ranges3__45__cpo4swapE)
_ZN40_INTERNAL_a130e11d_4_k_cu_5db3ea1e_313874cuda3std6ranges3__45__cpo4swapE:
	.zero		1
.L_10:


//--------------------- .nv.constant0._ZN7cutlass13device_kernelINS_4gemm6kernel13GemmUniversalIN4cute5tupleIJiiiiEEENS1_10collective13CollectiveMmaINS1_35MainloopSm100TmaUmmaWarpSpecializedILi8ELi2ELi4ENS5_IJNS4_1CILi1EEENSA_ILi2EEESB_EEEEENS5_IJNSA_ILi128EEENSA_ILi64EEESG_EEENS_10bfloat16_tENS5_IJlSB_lEEESI_SJ_NS4_8TiledMMAINS4_8MMA_AtomIJNS4_20SM100_MMA_F16BF16_SSISI_SI_fLi128ELi64ELNS4_4UMMA5MajorE0ELSO_0ELNSN_7ScaleInE0ELSP_0EEEEEENS4_6LayoutINS5_IJSB_SB_SB_EEENS5_IJNSA_ILi0EEESU_SU_EEEEENS5_IJNS4_10UnderscoreESX_SX_EEEEENS4_23SM90_TMA_LOAD_MULTICASTENS4_14ComposedLayoutINS4_7SwizzleILi3ELi4ELi3EEENS4_18smem_ptr_flag_bitsILi16EEENSS_INS5_IJNSA_ILi8EEESG_EEENS5_IJSG_SB_EEEEEEEvNS4_8identityENS4_13SM90_TMA_LOADES1A_vS1B_EENS_8epilogue10collective18CollectiveEpilogueINS1E_23Sm100TmaWarpSpecializedILi3ELi2ELi32ELb1ELb0EEEJSH_NS5_IJNSS_ISF_SB_EENSS_INSA_ILi32EEESB_EEEEESI_SJ_SI_SJ_NS1E_6fusion15FusionCallbacksIS1I_NS1N_17LinearCombinationISI_fSI_fLNS_15FloatRoundStyleE2EEESH_S1M_JEEENS4_5SM1004TMEM4LOAD26SM100_TMEM_LOAD_32dp32b32xES1C_NS11_INS12_ILi2ELi4ELi3EEES15_NSS_INS5_IJS16_S1K_EEENS5_IJS1K_SB_EEEEEEENS4_39AutoVectorizingCopyWithAssumedAlignmentILi128EEENS4_14SM90_TMA_STOREES21_S23_S23_EEEvvEEEEvNT_6ParamsE --------------------------
	.section	.nv.constant0._ZN7cutlass13device_kernelINS_4gemm6kernel13GemmUniversalIN4cute5tupleIJiiiiEEENS1_10collective13CollectiveMmaINS1_35MainloopSm100TmaUmmaWarpSpecializedILi8ELi2ELi4ENS5_IJNS4_1CILi1EEENSA_ILi2EEESB_EEEEENS5_IJNSA_ILi128EEENSA_ILi64EEESG_EEENS_10bfloat16_tENS5_IJlSB_lEEESI_SJ_NS4_8TiledMMAINS4_8MMA_AtomIJNS4_20SM100_MMA_F16BF16_SSISI_SI_fLi128ELi64ELNS4_4UMMA5MajorE0ELSO_0ELNSN_7ScaleInE0ELSP_0EEEEEENS4_6LayoutINS5_IJSB_SB_SB_EEENS5_IJNSA_ILi0EEESU_SU_EEEEENS5_IJNS4_10UnderscoreESX_SX_EEEEENS4_23SM90_TMA_LOAD_MULTICASTENS4_14ComposedLayoutINS4_7SwizzleILi3ELi4ELi3EEENS4_18smem_ptr_flag_bitsILi16EEENSS_INS5_IJNSA_ILi8EEESG_EEENS5_IJSG_SB_EEEEEEEvNS4_8identityENS4_13SM90_TMA_LOADES1A_vS1B_EENS_8epilogue10collective18CollectiveEpilogueINS1E_23Sm100TmaWarpSpecializedILi3ELi2ELi32ELb1ELb0EEEJSH_NS5_IJNSS_ISF_SB_EENSS_INSA_ILi32EEESB_EEEEESI_SJ_SI_SJ_NS1E_6fusion15FusionCallbacksIS1I_NS1N_17LinearCombinationISI_fSI_fLNS_15FloatRoundStyleE2EEESH_S1M_JEEENS4_5SM1004TMEM4LOAD26SM100_TMEM_LOAD_32dp32b32xES1C_NS11_INS12_ILi2ELi4ELi3EEES15_NSS_INS5_IJS16_S1K_EEENS5_IJS1K_SB_EEEEEEENS4_39AutoVectorizingCopyWithAssumedAlignmentILi128EEENS4_14SM90_TMA_STOREES21_S23_S23_EEEvvEEEEvNT_6ParamsE,"a",@progbits
	.sectionflags	@""
	.align	4
.nv.constant0._ZN7cutlass13device_kernelINS_4gemm6kernel13GemmUniversalIN4cute5tupleIJiiiiEEENS1_10collective13CollectiveMmaINS1_35MainloopSm100TmaUmmaWarpSpecializedILi8ELi2ELi4ENS5_IJNS4_1CILi1EEENSA_ILi2EEESB_EEEEENS5_IJNSA_ILi128EEENSA_ILi64EEESG_EEENS_10bfloat16_tENS5_IJlSB_lEEESI_SJ_NS4_8TiledMMAINS4_8MMA_AtomIJNS4_20SM100_MMA_F16BF16_SSISI_SI_fLi128ELi64ELNS4_4UMMA5MajorE0ELSO_0ELNSN_7ScaleInE0ELSP_0EEEEEENS4_6LayoutINS5_IJSB_SB_SB_EEENS5_IJNSA_ILi0EEESU_SU_EEEEENS5_IJNS4_10UnderscoreESX_SX_EEEEENS4_23SM90_TMA_LOAD_MULTICASTENS4_14ComposedLayoutINS4_7SwizzleILi3ELi4ELi3EEENS4_18smem_ptr_flag_bitsILi16EEENSS_INS5_IJNSA_ILi8EEESG_EEENS5_IJSG_SB_EEEEEEEvNS4_8identityENS4_13SM90_TMA_LOADES1A_vS1B_EENS_8epilogue10collective18CollectiveEpilogueINS1E_23Sm100TmaWarpSpecializedILi3ELi2ELi32ELb1ELb0EEEJSH_NS5_IJNSS_ISF_SB_EENSS_INSA_ILi32EEESB_EEEEESI_SJ_SI_SJ_NS1E_6fusion15FusionCallbacksIS1I_NS1N_17LinearCombinationISI_fSI_fLNS_15FloatRoundStyleE2EEESH_S1M_JEEENS4_5SM1004TMEM4LOAD26SM100_TMEM_LOAD_32dp32b32xES1C_NS11_INS12_ILi2ELi4ELi3EEES15_NSS_INS5_IJS16_S1K_EEENS5_IJS1K_SB_EEEEEEENS4_39AutoVectorizingCopyWithAssumedAlignmentILi128EEENS4_14SM90_TMA_STOREES21_S23_S23_EEEvvEEEEvNT_6ParamsE:
	.zero		2944


//--------------------- SYMBOLS --------------------------

	.type		.nv.reservedSmem.offset0,@object
	.size		.nv.reservedSmem.offset0,0x4
	.type		.nv.reservedSmem.cap,@object
	.size		.nv.reservedSmem.cap,0x4
	.type		__assertfail,@function
